	.target	sm_90a

	.elftype	@"ET_EXEC"


//--------------------- .note.nv.tkinfo           --------------------------
	.section	.note.nv.tkinfo,"",@"SHT_NOTE"
	.sectionflags	@"SHF_NOTE_NV_TKINFO"
	.tkinfo
        /*0018*/ 	.word	0x00000002
        /*0030*/ 	.string	""
        /*0030*/ 	.string	"ptxas"
        /*0030*/ 	.string	"Cuda compilation tools, release 13.0, V13.0.88"
        /*0030*/ 	.string	"Build cuda_13.0.r13.0/compiler.36424714_0"
        /*0030*/ 	.string	"-arch sm_90a -m 64 "



//--------------------- .note.nv.cuinfo           --------------------------
	.section	.note.nv.cuinfo,"",@"SHT_NOTE"
	.sectionflags	@"SHF_NOTE_NV_CUINFO"
        /*0018*/ 	.short	0x0002
        /*001a*/ 	.short	0x005a
        /*001c*/ 	.short	0x0082
	.zero		2


//--------------------- .nv.info                  --------------------------
	.section	.nv.info,"",@"SHT_CUDA_INFO"
	.align	4


	//----- nvinfo : EIATTR_REGCOUNT
	.align		4
        /*0000*/ 	.byte	0x04, 0x2f
        /*0002*/ 	.short	(.L_15 - .L_14)
	.align		4
.L_14:
        /*0004*/ 	.word	index@(_ZN7cutlass13device_kernelINS_4gemm6kernel13GemmUniversalIN4cute5tupleIJiiiiEEENS1_10collective13CollectiveMmaINS1_34MainloopSm90TmaGmmaWarpSpecializedILi7ENS5_IJNS4_1CILi1EEENSA_ILi4EEESB_EEENS1_35KernelTmaWarpSpecializedCooperativeEEENS5_IJNSA_ILi128EEESG_NSA_ILi64EEEEEENS_6half_tENS5_IJlSB_lEEESJ_SK_NS4_8TiledMMAINS4_8MMA_AtomIJNS4_4SM904GMMA26MMA_64x128x16_F32F16F16_SSILNSO_5MajorE0ELSQ_0ELNSO_7ScaleInE1ELSR_1EEEEEENS4_6LayoutINS5_IJNSA_ILi2EEESB_SB_EEENS5_IJSB_NSA_ILi0EEESX_EEEEENS5_IJNS4_10UnderscoreES10_S10_EEEEENS4_23SM90_TMA_LOAD_MULTICASTENS4_14ComposedLayoutINS4_7SwizzleILi3ELi4ELi3EEENS4_18smem_ptr_flag_bitsILi16EEENSU_INS5_IJNSA_ILi8EEESH_EEENS5_IJSH_SB_EEEEEEEvNS4_8identityENS4_13SM90_TMA_LOADES1D_vS1E_EENS_8epilogue10collective6detail29Sm90TmaWarpSpecializedAdapterINS1I_15DefaultEpilogueISJ_SK_SK_NS1H_6thread17LinearCombinationISJ_Li1EffLNS1M_9ScaleType4KindE0ELNS_15FloatRoundStyleE2ESJ_EENS1_15EpilogueDefaultEEEEEvvEEEEvNT_6ParamsE)
        /*0008*/ 	.word	0x000000a8


	//----- nvinfo : EIATTR_FRAME_SIZE
	.align		4
.L_15:
        /*000c*/ 	.byte	0x04, 0x11
        /*000e*/ 	.short	(.L_17 - .L_16)
	.align		4
.L_16:
        /*0010*/ 	.word	index@(_ZN7cutlass13device_kernelINS_4gemm6kernel13GemmUniversalIN4cute5tupleIJiiiiEEENS1_10collective13CollectiveMmaINS1_34MainloopSm90TmaGmmaWarpSpecializedILi7ENS5_IJNS4_1CILi1EEENSA_ILi4EEESB_EEENS1_35KernelTmaWarpSpecializedCooperativeEEENS5_IJNSA_ILi128EEESG_NSA_ILi64EEEEEENS_6half_tENS5_IJlSB_lEEESJ_SK_NS4_8TiledMMAINS4_8MMA_AtomIJNS4_4SM904GMMA26MMA_64x128x16_F32F16F16_SSILNSO_5MajorE0ELSQ_0ELNSO_7ScaleInE1ELSR_1EEEEEENS4_6LayoutINS5_IJNSA_ILi2EEESB_SB_EEENS5_IJSB_NSA_ILi0EEESX_EEEEENS5_IJNS4_10UnderscoreES10_S10_EEEEENS4_23SM90_TMA_LOAD_MULTICASTENS4_14ComposedLayoutINS4_7SwizzleILi3ELi4ELi3EEENS4_18smem_ptr_flag_bitsILi16EEENSU_INS5_IJNSA_ILi8EEESH_EEENS5_IJSH_SB_EEEEEEEvNS4_8identityENS4_13SM90_TMA_LOADES1D_vS1E_EENS_8epilogue10collective6detail29Sm90TmaWarpSpecializedAdapterINS1I_15DefaultEpilogueISJ_SK_SK_NS1H_6thread17LinearCombinationISJ_Li1EffLNS1M_9ScaleType4KindE0ELNS_15FloatRoundStyleE2ESJ_EENS1_15EpilogueDefaultEEEEEvvEEEEvNT_6ParamsE)
        /*0014*/ 	.word	0x00000000


	//----- nvinfo : EIATTR_MIN_STACK_SIZE
	.align		4
.L_17:
        /*0018*/ 	.byte	0x04, 0x12
        /*001a*/ 	.short	(.L_19 - .L_18)
	.align		4
.L_18:
        /*001c*/ 	.word	index@(_ZN7cutlass13device_kernelINS_4gemm6kernel13GemmUniversalIN4cute5tupleIJiiiiEEENS1_10collective13CollectiveMmaINS1_34MainloopSm90TmaGmmaWarpSpecializedILi7ENS5_IJNS4_1CILi1EEENSA_ILi4EEESB_EEENS1_35KernelTmaWarpSpecializedCooperativeEEENS5_IJNSA_ILi128EEESG_NSA_ILi64EEEEEENS_6half_tENS5_IJlSB_lEEESJ_SK_NS4_8TiledMMAINS4_8MMA_AtomIJNS4_4SM904GMMA26MMA_64x128x16_F32F16F16_SSILNSO_5MajorE0ELSQ_0ELNSO_7ScaleInE1ELSR_1EEEEEENS4_6LayoutINS5_IJNSA_ILi2EEESB_SB_EEENS5_IJSB_NSA_ILi0EEESX_EEEEENS5_IJNS4_10UnderscoreES10_S10_EEEEENS4_23SM90_TMA_LOAD_MULTICASTENS4_14ComposedLayoutINS4_7SwizzleILi3ELi4ELi3EEENS4_18smem_ptr_flag_bitsILi16EEENSU_INS5_IJNSA_ILi8EEESH_EEENS5_IJSH_SB_EEEEEEEvNS4_8identityENS4_13SM90_TMA_LOADES1D_vS1E_EENS_8epilogue10collective6detail29Sm90TmaWarpSpecializedAdapterINS1I_15DefaultEpilogueISJ_SK_SK_NS1H_6thread17LinearCombinationISJ_Li1EffLNS1M_9ScaleType4KindE0ELNS_15FloatRoundStyleE2ESJ_EENS1_15EpilogueDefaultEEEEEvvEEEEvNT_6ParamsE)
        /*0020*/ 	.word	0x00000000
.L_19:


//--------------------- .nv.compat                --------------------------
	.section	.nv.compat,"",@"SHT_CUDA_COMPAT_INFO"
	.align	4
        /*0000*/ 	.byte	0x02, 0x09, 0x01, 0x00, 0x02, 0x02, 0x04, 0x00, 0x02, 0x05, 0x05, 0x00, 0x03, 0x07, 0x01, 0x01
        /*0010*/ 	.byte	0x02, 0x03, 0x01, 0x00, 0x02, 0x06, 0x01, 0x00, 0x04, 0x0b, 0x08, 0x00, 0x00, 0x00, 0x00, 0x00
        /*0020*/ 	.byte	0x00, 0x00, 0x00, 0x00


//--------------------- .nv.info._ZN7cutlass13device_kernelINS_4gemm6kernel13GemmUniversalIN4cute5tupleIJiiiiEEENS1_10collective13CollectiveMmaINS1_34MainloopSm90TmaGmmaWarpSpecializedILi7ENS5_IJNS4_1CILi1EEENSA_ILi4EEESB_EEENS1_35KernelTmaWarpSpecializedCooperativeEEENS5_IJNSA_ILi128EEESG_NSA_ILi64EEEEEENS_6half_tENS5_IJlSB_lEEESJ_SK_NS4_8TiledMMAINS4_8MMA_AtomIJNS4_4SM904GMMA26MMA_64x128x16_F32F16F16_SSILNSO_5MajorE0ELSQ_0ELNSO_7ScaleInE1ELSR_1EEEEEENS4_6LayoutINS5_IJNSA_ILi2EEESB_SB_EEENS5_IJSB_NSA_ILi0EEESX_EEEEENS5_IJNS4_10UnderscoreES10_S10_EEEEENS4_23SM90_TMA_LOAD_MULTICASTENS4_14ComposedLayoutINS4_7SwizzleILi3ELi4ELi3EEENS4_18smem_ptr_flag_bitsILi16EEENSU_INS5_IJNSA_ILi8EEESH_EEENS5_IJSH_SB_EEEEEEEvNS4_8identityENS4_13SM90_TMA_LOADES1D_vS1E_EENS_8epilogue10collective6detail29Sm90TmaWarpSpecializedAdapterINS1I_15DefaultEpilogueISJ_SK_SK_NS1H_6thread17LinearCombinationISJ_Li1EffLNS1M_9ScaleType4KindE0ELNS_15FloatRoundStyleE2ESJ_EENS1_15EpilogueDefaultEEEEEvvEEEEvNT_6ParamsE --------------------------
	.section	.nv.info._ZN7cutlass13device_kernelINS_4gemm6kernel13GemmUniversalIN4cute5tupleIJiiiiEEENS1_10collective13CollectiveMmaINS1_34MainloopSm90TmaGmmaWarpSpecializedILi7ENS5_IJNS4_1CILi1EEENSA_ILi4EEESB_EEENS1_35KernelTmaWarpSpecializedCooperativeEEENS5_IJNSA_ILi128EEESG_NSA_ILi64EEEEEENS_6half_tENS5_IJlSB_lEEESJ_SK_NS4_8TiledMMAINS4_8MMA_AtomIJNS4_4SM904GMMA26MMA_64x128x16_F32F16F16_SSILNSO_5MajorE0ELSQ_0ELNSO_7ScaleInE1ELSR_1EEEEEENS4_6LayoutINS5_IJNSA_ILi2EEESB_SB_EEENS5_IJSB_NSA_ILi0EEESX_EEEEENS5_IJNS4_10UnderscoreES10_S10_EEEEENS4_23SM90_TMA_LOAD_MULTICASTENS4_14ComposedLayoutINS4_7SwizzleILi3ELi4ELi3EEENS4_18smem_ptr_flag_bitsILi16EEENSU_INS5_IJNSA_ILi8EEESH_EEENS5_IJSH_SB_EEEEEEEvNS4_8identityENS4_13SM90_TMA_LOADES1D_vS1E_EENS_8epilogue10collective6detail29Sm90TmaWarpSpecializedAdapterINS1I_15DefaultEpilogueISJ_SK_SK_NS1H_6thread17LinearCombinationISJ_Li1EffLNS1M_9ScaleType4KindE0ELNS_15FloatRoundStyleE2ESJ_EENS1_15EpilogueDefaultEEEEEvvEEEEvNT_6ParamsE,"",@"SHT_CUDA_INFO"
	.sectionflags	@""
	.align	4


	//----- nvinfo : EIATTR_CUDA_API_VERSION
	.align		4
        /*0000*/ 	.byte	0x04, 0x37
        /*0002*/ 	.short	(.L_21 - .L_20)
.L_20:
        /*0004*/ 	.word	0x00000082


	//----- nvinfo : EIATTR_KPARAM_INFO
	.align		4
.L_21:
        /*0008*/ 	.byte	0x04, 0x17
        /*000a*/ 	.short	(.L_23 - .L_22)
.L_22:
        /*000c*/ 	.word	0x00000000
        /*0010*/ 	.short	0x0000
        /*0012*/ 	.short	0x0070
        /*0014*/ 	.byte	0x00, 0xf0, 0x01, 0x10


	//----- nvinfo : EIATTR_SPARSE_MMA_MASK
	.align		4
.L_23:
        /*0018*/ 	.byte	0x03, 0x50
        /*001a*/ 	.short	0x0000


	//----- nvinfo : EIATTR_MAXREG_COUNT
	.align		4
        /*001c*/ 	.byte	0x03, 0x1b
        /*001e*/ 	.short	0x00a8


	//----- nvinfo : EIATTR_NUM_BARRIERS
	.align		4
        /*0020*/ 	.byte	0x02, 0x4c
        /*0022*/ 	.byte	0x01
	.zero		1


	//----- nvinfo : EIATTR_EXTERNS
	.align		4
        /*0024*/ 	.byte	0x04, 0x0f
        /*0026*/ 	.short	(.L_25 - .L_24)


	//   ....[0]....
	.align		4
.L_24:
        /*0028*/ 	.word	index@(__assertfail)


	//----- nvinfo : EIATTR_MERCURY_ISA_VERSION
	.align		4
.L_25:
        /*002c*/ 	.byte	0x03, 0x5f
        /*002e*/ 	.short	0x0101


	//----- nvinfo : EIATTR_INT_WARP_WIDE_INSTR_OFFSETS
	.align		4
        /*0030*/ 	.byte	0x04, 0x31
        /*0032*/ 	.short	(.L_27 - .L_26)


	//   ....[0]....
.L_26:
        /*0034*/ 	.word	0x00000490


	//   ....[1]....
        /*0038*/ 	.word	0x000004b0


	//   ....[2]....
        /*003c*/ 	.word	0x00000680


	//----- nvinfo : EIATTR_COOP_GROUP_MASK_REGIDS
	.align		4
.L_27:
        /*0040*/ 	.byte	0x04, 0x29
        /*0042*/ 	.short	(.L_29 - .L_28)


	//   ....[0]....
.L_28:
        /*0044*/ 	.word	0xffffffff


	//   ....[1]....
        /*0048*/ 	.word	0xffffffff


	//   ....[2]....
        /*004c*/ 	.word	0xffffffff


	//   ....[3]....
        /*0050*/ 	.word	0xffffffff


	//   ....[4]....
        /*0054*/ 	.word	0xffffffff


	//   ....[5]....
        /*0058*/ 	.word	0xffffffff


	//----- nvinfo : EIATTR_COOP_GROUP_INSTR_OFFSETS
	.align		4
.L_29:
        /*005c*/ 	.byte	0x04, 0x28
        /*005e*/ 	.short	(.L_31 - .L_30)


	//   ....[0]....
.L_30:
        /*0060*/ 	.word	0x00000060


	//   ....[1]....
        /*0064*/ 	.word	0x00000070


	//   ....[2]....
        /*0068*/ 	.word	0x00000130


	//   ....[3]....
        /*006c*/ 	.word	0x00000330


	//   ....[4]....
        /*0070*/ 	.word	0x000007f0


	//   ....[5]....
        /*0074*/ 	.word	0x00001470


	//----- nvinfo : EIATTR_REG_RECONFIG
	.align		4
.L_31:
        /*0078*/ 	.byte	0x01, 0x54
	.zero		2


	//----- nvinfo : EIATTR_SYSCALL_OFFSETS
	.align		4
        /*007c*/ 	.byte	0x04, 0x46
        /*007e*/ 	.short	(.L_33 - .L_32)


	//   ....[0]....
.L_32:
        /*0080*/ 	.word	0x00001660


	//----- nvinfo : EIATTR_MBARRIER_INSTR_OFFSETS
	.align		4
.L_33:
        /*0084*/ 	.byte	0x04, 0x39
        /*0086*/ 	.short	(.L_35 - .L_34)


	//   ....[0]....
.L_34:
        /*0088*/ 	.word	0x00000230
        /*008c*/ 	.word	0x000000ff
        /*0090*/ 	.word	0x00000000
        /*0094*/ 	.short	0x0100
        /*0096*/ 	.byte	0x08
	.zero		1


	//   ....[1]....
        /*0098*/ 	.word	0x00000240
        /*009c*/ 	.word	0x000000ff
        /*00a0*/ 	.word	0x00000038
        /*00a4*/ 	.short	0x0100
        /*00a6*/ 	.byte	0x08
	.zero		1


	//   ....[2]....
        /*00a8*/ 	.word	0x00000250
        /*00ac*/ 	.word	0x000000ff
        /*00b0*/ 	.word	0x00000008
        /*00b4*/ 	.short	0x0100
        /*00b6*/ 	.byte	0x08
	.zero		1


	//   ....[3]....
        /*00b8*/ 	.word	0x00000260
        /*00bc*/ 	.word	0x000000ff
        /*00c0*/ 	.word	0x00000040
        /*00c4*/ 	.short	0x0100
        /*00c6*/ 	.byte	0x08
	.zero		1


	//   ....[4]....
        /*00c8*/ 	.word	0x00000270
        /*00cc*/ 	.word	0x000000ff
        /*00d0*/ 	.word	0x00000010
        /*00d4*/ 	.short	0x0100
        /*00d6*/ 	.byte	0x08
	.zero		1


	//   ....[5]....
        /*00d8*/ 	.word	0x00000280
        /*00dc*/ 	.word	0x000000ff
        /*00e0*/ 	.word	0x00000048
        /*00e4*/ 	.short	0x0100
        /*00e6*/ 	.byte	0x08
	.zero		1


	//   ....[6]....
        /*00e8*/ 	.word	0x00000290
        /*00ec*/ 	.word	0x000000ff
        /*00f0*/ 	.word	0x00000018
        /*00f4*/ 	.short	0x0100
        /*00f6*/ 	.byte	0x08
	.zero		1


	//   ....[7]....
        /*00f8*/ 	.word	0x000002a0
        /*00fc*/ 	.word	0x000000ff
        /*0100*/ 	.word	0x00000050
        /*0104*/ 	.short	0x0100
        /*0106*/ 	.byte	0x08
	.zero		1


	//   ....[8]....
        /*0108*/ 	.word	0x000002b0
        /*010c*/ 	.word	0x000000ff
        /*0110*/ 	.word	0x00000020
        /*0114*/ 	.short	0x0100
        /*0116*/ 	.byte	0x08
	.zero		1


	//   ....[9]....
        /*0118*/ 	.word	0x000002c0
        /*011c*/ 	.word	0x000000ff
        /*0120*/ 	.word	0x00000058
        /*0124*/ 	.short	0x0100
        /*0126*/ 	.byte	0x08
	.zero		1


	//   ....[10]....
        /*0128*/ 	.word	0x000002d0
        /*012c*/ 	.word	0x000000ff
        /*0130*/ 	.word	0x00000028
        /*0134*/ 	.short	0x0100
        /*0136*/ 	.byte	0x08
	.zero		1


	//   ....[11]....
        /*0138*/ 	.word	0x000002e0
        /*013c*/ 	.word	0x000000ff
        /*0140*/ 	.word	0x00000060
        /*0144*/ 	.short	0x0100
        /*0146*/ 	.byte	0x08
	.zero		1


	//   ....[12]....
        /*0148*/ 	.word	0x000002f0
        /*014c*/ 	.word	0x000000ff
        /*0150*/ 	.word	0x00000030
        /*0154*/ 	.short	0x0100
        /*0156*/ 	.byte	0x08
	.zero		1


	//   ....[13]....
        /*0158*/ 	.word	0x00000300
        /*015c*/ 	.word	0x000000ff
        /*0160*/ 	.word	0x00000068
        /*0164*/ 	.short	0x0100
        /*0166*/ 	.byte	0x08
	.zero		1


	//   ....[14]....
        /*0168*/ 	.word	0x00000720
        /*016c*/ 	.word	0x000000ff
        /*0170*/ 	.word	0x00000080
        /*0174*/ 	.short	0x0100
        /*0176*/ 	.byte	0x06
	.zero		1


	//   ....[15]....
        /*0178*/ 	.word	0x000007a0
        /*017c*/ 	.word	0x000000ff
        /*0180*/ 	.word	0x00000088
        /*0184*/ 	.short	0x0100
        /*0186*/ 	.byte	0x06
	.zero		1


	//   ....[16]....
        /*0188*/ 	.word	0x00001720
        /*018c*/ 	.word	0x00000003
        /*0190*/ 	.word	0x00000000
        /*0194*/ 	.short	0x010a
        /*0196*/ 	.byte	0x3f
	.zero		1


	//   ....[17]....
        /*0198*/ 	.word	0x00001780
        /*019c*/ 	.word	0x00000003
        /*01a0*/ 	.word	0x00000000
        /*01a4*/ 	.short	0x010a
        /*01a6*/ 	.byte	0x3f
	.zero		1


	//   ....[18]....
        /*01a8*/ 	.word	0x00001b00
        /*01ac*/ 	.word	0x00000005
        /*01b0*/ 	.word	0x00000000
        /*01b4*/ 	.short	0x010a
        /*01b6*/ 	.byte	0x3f
	.zero		1


	//   ....[19]....
        /*01b8*/ 	.word	0x00001b40
        /*01bc*/ 	.word	0x00000005
        /*01c0*/ 	.word	0x00000000
        /*01c4*/ 	.short	0x010a
        /*01c6*/ 	.byte	0x3f
	.zero		1


	//   ....[20]....
        /*01c8*/ 	.word	0x00001da0
        /*01cc*/ 	.word	0x00000004
        /*01d0*/ 	.word	0x00000000
        /*01d4*/ 	.short	0x0101
        /*01d6*/ 	.byte	0x3f
	.zero		1


	//   ....[21]....
        /*01d8*/ 	.word	0x00001fc0
        /*01dc*/ 	.word	0x00000000
        /*01e0*/ 	.word	0x00000000
        /*01e4*/ 	.short	0x0101
        /*01e6*/ 	.byte	0x3f
	.zero		1


	//   ....[22]....
        /*01e8*/ 	.word	0x000070c0
        /*01ec*/ 	.word	0x00000017
        /*01f0*/ 	.word	0x00000038
        /*01f4*/ 	.short	0x010a
        /*01f6*/ 	.byte	0x3f
	.zero		1


	//   ....[23]....
        /*01f8*/ 	.word	0x000074c0
        /*01fc*/ 	.word	0x00000006
        /*0200*/ 	.word	0x00000088
        /*0204*/ 	.short	0x0101
        /*0206*/ 	.byte	0x3f
	.zero		1


	//   ....[24]....
        /*0208*/ 	.word	0x00007bb0
        /*020c*/ 	.word	0x00000007
        /*0210*/ 	.word	0x00000000
        /*0214*/ 	.short	0x010a
        /*0216*/ 	.byte	0x3f
	.zero		1


	//   ....[25]....
        /*0218*/ 	.word	0x00007c30
        /*021c*/ 	.word	0x00000006
        /*0220*/ 	.word	0x00000000
        /*0224*/ 	.short	0x010a
        /*0226*/ 	.byte	0x3f
	.zero		1


	//   ....[26]....
        /*0228*/ 	.word	0x00007cc0
        /*022c*/ 	.word	0x00000007
        /*0230*/ 	.word	0x00000000
        /*0234*/ 	.short	0x010a
        /*0236*/ 	.byte	0x3f
	.zero		1


	//   ....[27]....
        /*0238*/ 	.word	0x00007d50
        /*023c*/ 	.word	0x00000006
        /*0240*/ 	.word	0x00000000
        /*0244*/ 	.short	0x010a
        /*0246*/ 	.byte	0x3f
	.zero		1


	//   ....[28]....
        /*0248*/ 	.word	0x00007de0
        /*024c*/ 	.word	0x00000007
        /*0250*/ 	.word	0x00000000
        /*0254*/ 	.short	0x010a
        /*0256*/ 	.byte	0x3f
	.zero		1


	//   ....[29]....
        /*0258*/ 	.word	0x00007e70
        /*025c*/ 	.word	0x00000006
        /*0260*/ 	.word	0x00000000
        /*0264*/ 	.short	0x010a
        /*0266*/ 	.byte	0x3f
	.zero		1


	//   ....[30]....
        /*0268*/ 	.word	0x00007f00
        /*026c*/ 	.word	0x00000005
        /*0270*/ 	.word	0x00000000
        /*0274*/ 	.short	0x010a
        /*0276*/ 	.byte	0x3f
	.zero		1


	//   ....[31]....
        /*0278*/ 	.word	0x00007f60
        /*027c*/ 	.word	0x00000003
        /*0280*/ 	.word	0x00000000
        /*0284*/ 	.short	0x010a
        /*0286*/ 	.byte	0x3f
	.zero		1


	//   ....[32]....
        /*0288*/ 	.word	0x00007fb0
        /*028c*/ 	.word	0x00000005
        /*0290*/ 	.word	0x00000000
        /*0294*/ 	.short	0x010a
        /*0296*/ 	.byte	0x3f
	.zero		1


	//   ....[33]....
        /*0298*/ 	.word	0x00008080
        /*029c*/ 	.word	0x00000017
        /*02a0*/ 	.word	0x00000038
        /*02a4*/ 	.short	0x010a
        /*02a6*/ 	.byte	0x3f
	.zero		1


	//   ....[34]....
        /*02a8*/ 	.word	0x00008150
        /*02ac*/ 	.word	0x00000007
        /*02b0*/ 	.word	0x00000000
        /*02b4*/ 	.short	0x010a
        /*02b6*/ 	.byte	0x3f
	.zero		1


	//   ....[35]....
        /*02b8*/ 	.word	0x000081a0
        /*02bc*/ 	.word	0x00000006
        /*02c0*/ 	.word	0x00000000
        /*02c4*/ 	.short	0x010a
        /*02c6*/ 	.byte	0x3f
	.zero		1


	//   ....[36]....
        /*02c8*/ 	.word	0x000081f0
        /*02cc*/ 	.word	0x00000007
        /*02d0*/ 	.word	0x00000000
        /*02d4*/ 	.short	0x010a
        /*02d6*/ 	.byte	0x3f
	.zero		1


	//   ....[37]....
        /*02d8*/ 	.word	0x00008240
        /*02dc*/ 	.word	0x00000006
        /*02e0*/ 	.word	0x00000000
        /*02e4*/ 	.short	0x010a
        /*02e6*/ 	.byte	0x3f
	.zero		1


	//   ....[38]....
        /*02e8*/ 	.word	0x00008290
        /*02ec*/ 	.word	0x00000007
        /*02f0*/ 	.word	0x00000000
        /*02f4*/ 	.short	0x010a
        /*02f6*/ 	.byte	0x3f
	.zero		1


	//   ....[39]....
        /*02f8*/ 	.word	0x000082e0
        /*02fc*/ 	.word	0x00000006
        /*0300*/ 	.word	0x00000000
        /*0304*/ 	.short	0x010a
        /*0306*/ 	.byte	0x3f
	.zero		1


	//----- nvinfo : EIATTR_NUM_MBARRIERS
	.align		4
.L_35:
        /*0308*/ 	.byte	0x03, 0x38
        /*030a*/ 	.short	0x0010


	//----- nvinfo : EIATTR_EXIT_INSTR_OFFSETS
	.align		4
        /*030c*/ 	.byte	0x04, 0x1c
        /*030e*/ 	.short	(.L_37 - .L_36)


	//   ....[0]....
.L_36:
        /*0310*/ 	.word	0x000009c0


	//   ....[1]....
        /*0314*/ 	.word	0x000011d0


	//   ....[2]....
        /*0318*/ 	.word	0x00006850


	//   ....[3]....
        /*031c*/ 	.word	0x00006db0


	//   ....[4]....
        /*0320*/ 	.word	0x00007f50


	//----- nvinfo : EIATTR_MAX_THREADS
	.align		4
.L_37:
        /*0324*/ 	.byte	0x04, 0x05
        /*0326*/ 	.short	(.L_39 - .L_38)
.L_38:
        /*0328*/ 	.word	0x00000180
        /*032c*/ 	.word	0x00000001
        /*0330*/ 	.word	0x00000001


	//----- nvinfo : EIATTR_CRS_STACK_SIZE
	.align		4
.L_39:
        /*0334*/ 	.byte	0x04, 0x1e
        /*0336*/ 	.short	(.L_41 - .L_40)
.L_40:
        /*0338*/ 	.word	0x00000000


	//----- nvinfo : EIATTR_CBANK_PARAM_SIZE
	.align		4
.L_41:
        /*033c*/ 	.byte	0x03, 0x19
        /*033e*/ 	.short	0x0470


	//----- nvinfo : EIATTR_PARAM_CBANK
	.align		4
        /*0340*/ 	.byte	0x04, 0x0a
        /*0342*/ 	.short	(.L_43 - .L_42)
	.align		4
.L_42:
        /*0344*/ 	.word	index@(.nv.constant0._ZN7cutlass13device_kernelINS_4gemm6kernel13GemmUniversalIN4cute5tupleIJiiiiEEENS1_10collective13CollectiveMmaINS1_34MainloopSm90TmaGmmaWarpSpecializedILi7ENS5_IJNS4_1CILi1EEENSA_ILi4EEESB_EEENS1_35KernelTmaWarpSpecializedCooperativeEEENS5_IJNSA_ILi128EEESG_NSA_ILi64EEEEEENS_6half_tENS5_IJlSB_lEEESJ_SK_NS4_8TiledMMAINS4_8MMA_AtomIJNS4_4SM904GMMA26MMA_64x128x16_F32F16F16_SSILNSO_5MajorE0ELSQ_0ELNSO_7ScaleInE1ELSR_1EEEEEENS4_6LayoutINS5_IJNSA_ILi2EEESB_SB_EEENS5_IJSB_NSA_ILi0EEESX_EEEEENS5_IJNS4_10UnderscoreES10_S10_EEEEENS4_23SM90_TMA_LOAD_MULTICASTENS4_14ComposedLayoutINS4_7SwizzleILi3ELi4ELi3EEENS4_18smem_ptr_flag_bitsILi16EEENSU_INS5_IJNSA_ILi8EEESH_EEENS5_IJSH_SB_EEEEEEEvNS4_8identityENS4_13SM90_TMA_LOADES1D_vS1E_EENS_8epilogue10collective6detail29Sm90TmaWarpSpecializedAdapterINS1I_15DefaultEpilogueISJ_SK_SK_NS1H_6thread17LinearCombinationISJ_Li1EffLNS1M_9ScaleType4KindE0ELNS_15FloatRoundStyleE2ESJ_EENS1_15EpilogueDefaultEEEEEvvEEEEvNT_6ParamsE)
        /*0348*/ 	.short	0x0210
        /*034a*/ 	.short	0x0470


	//----- nvinfo : EIATTR_SW_WAR
	.align		4
.L_43:
        /*034c*/ 	.byte	0x04, 0x36
        /*034e*/ 	.short	(.L_45 - .L_44)
.L_44:
        /*0350*/ 	.word	0x00000008
.L_45:


//--------------------- .nv.callgraph             --------------------------
	.section	.nv.callgraph,"",@"SHT_CUDA_CALLGRAPH"
	.align	4
	.sectionentsize	8
	.align		4
        /*0000*/ 	.word	0x00000000
	.align		4
        /*0004*/ 	.word	0xffffffff
	.align		4
        /*0008*/ 	.word	index@(_ZN7cutlass13device_kernelINS_4gemm6kernel13GemmUniversalIN4cute5tupleIJiiiiEEENS1_10collective13CollectiveMmaINS1_34MainloopSm90TmaGmmaWarpSpecializedILi7ENS5_IJNS4_1CILi1EEENSA_ILi4EEESB_EEENS1_35KernelTmaWarpSpecializedCooperativeEEENS5_IJNSA_ILi128EEESG_NSA_ILi64EEEEEENS_6half_tENS5_IJlSB_lEEESJ_SK_NS4_8TiledMMAINS4_8MMA_AtomIJNS4_4SM904GMMA26MMA_64x128x16_F32F16F16_SSILNSO_5MajorE0ELSQ_0ELNSO_7ScaleInE1ELSR_1EEEEEENS4_6LayoutINS5_IJNSA_ILi2EEESB_SB_EEENS5_IJSB_NSA_ILi0EEESX_EEEEENS5_IJNS4_10UnderscoreES10_S10_EEEEENS4_23SM90_TMA_LOAD_MULTICASTENS4_14ComposedLayoutINS4_7SwizzleILi3ELi4ELi3EEENS4_18smem_ptr_flag_bitsILi16EEENSU_INS5_IJNSA_ILi8EEESH_EEENS5_IJSH_SB_EEEEEEEvNS4_8identityENS4_13SM90_TMA_LOADES1D_vS1E_EENS_8epilogue10collective6detail29Sm90TmaWarpSpecializedAdapterINS1I_15DefaultEpilogueISJ_SK_SK_NS1H_6thread17LinearCombinationISJ_Li1EffLNS1M_9ScaleType4KindE0ELNS_15FloatRoundStyleE2ESJ_EENS1_15EpilogueDefaultEEEEEvvEEEEvNT_6ParamsE)
	.align		4
        /*000c*/ 	.word	index@(__assertfail)
	.align		4
        /*0010*/ 	.word	0x00000000
	.align		4
        /*0014*/ 	.word	0xfffffffe
	.align		4
        /*0018*/ 	.word	0x00000000
	.align		4
        /*001c*/ 	.word	0xfffffffd
	.align		4
        /*0020*/ 	.word	0x00000000
	.align		4
        /*0024*/ 	.word	0xfffffffc


//--------------------- .nv.constant4             --------------------------
	.section	.nv.constant4,"a",@progbits
	.align	8
	.align		8
.nv.constant4:
        /*0000*/ 	.dword	__assertfail
	.align		8
        /*0008*/ 	.dword	__unnamed_1
	.align		8
        /*0010*/ 	.dword	_ZN40_INTERNAL_5945b2a9_4_k_cu_d42b4efc_256474cuda3std3__45__cpo5beginE
	.align		8
        /*0018*/ 	.dword	_ZN40_INTERNAL_5945b2a9_4_k_cu_d42b4efc_256474cuda3std3__45__cpo3endE
	.align		8
        /*0020*/ 	.dword	_ZN40_INTERNAL_5945b2a9_4_k_cu_d42b4efc_256474cuda3std3__45__cpo6cbeginE
	.align		8
        /*0028*/ 	.dword	_ZN40_INTERNAL_5945b2a9_4_k_cu_d42b4efc_256474cuda3std3__45__cpo4cendE
	.align		8
        /*0030*/ 	.dword	_ZN40_INTERNAL_5945b2a9_4_k_cu_d42b4efc_256474cuda3std3__442_GLOBAL__N__5945b2a9_4_k_cu_d42b4efc_256476ignoreE
	.align		8
        /*0038*/ 	.dword	_ZN40_INTERNAL_5945b2a9_4_k_cu_d42b4efc_256474cuda3std3__419piecewise_constructE
	.align		8
        /*0040*/ 	.dword	_ZN40_INTERNAL_5945b2a9_4_k_cu_d42b4efc_256474cuda3std3__48in_placeE
	.align		8
        /*0048*/ 	.dword	_ZN40_INTERNAL_5945b2a9_4_k_cu_d42b4efc_256474cuda3std6ranges3__45__cpo4swapE
	.align		8
        /*0050*/ 	.dword	_ZN40_INTERNAL_5945b2a9_4_k_cu_d42b4efc_256474cuda3std6ranges3__45__cpo9iter_moveE
	.align		8
        /*0058*/ 	.dword	_ZN40_INTERNAL_5945b2a9_4_k_cu_d42b4efc_256474cute7productE
	.align		8
        /*0060*/ 	.dword	_ZN40_INTERNAL_5945b2a9_4_k_cu_d42b4efc_256474cute1_E
	.align		8
        /*0068*/ 	.dword	$str$22
	.align		8
        /*0070*/ 	.dword	$str$23


//--------------------- .text._ZN7cutlass13device_kernelINS_4gemm6kernel13GemmUniversalIN4cute5tupleIJiiiiEEENS1_10collective13CollectiveMmaINS1_34MainloopSm90TmaGmmaWarpSpecializedILi7ENS5_IJNS4_1CILi1EEENSA_ILi4EEESB_EEENS1_35KernelTmaWarpSpecializedCooperativeEEENS5_IJNSA_ILi128EEESG_NSA_ILi64EEEEEENS_6half_tENS5_IJlSB_lEEESJ_SK_NS4_8TiledMMAINS4_8MMA_AtomIJNS4_4SM904GMMA26MMA_64x128x16_F32F16F16_SSILNSO_5MajorE0ELSQ_0ELNSO_7ScaleInE1ELSR_1EEEEEENS4_6LayoutINS5_IJNSA_ILi2EEESB_SB_EEENS5_IJSB_NSA_ILi0EEESX_EEEEENS5_IJNS4_10UnderscoreES10_S10_EEEEENS4_23SM90_TMA_LOAD_MULTICASTENS4_14ComposedLayoutINS4_7SwizzleILi3ELi4ELi3EEENS4_18smem_ptr_flag_bitsILi16EEENSU_INS5_IJNSA_ILi8EEESH_EEENS5_IJSH_SB_EEEEEEEvNS4_8identityENS4_13SM90_TMA_LOADES1D_vS1E_EENS_8epilogue10collective6detail29Sm90TmaWarpSpecializedAdapterINS1I_15DefaultEpilogueISJ_SK_SK_NS1H_6thread17LinearCombinationISJ_Li1EffLNS1M_9ScaleType4KindE0ELNS_15FloatRoundStyleE2ESJ_EENS1_15EpilogueDefaultEEEEEvvEEEEvNT_6ParamsE --------------------------
	.section	.text._ZN7cutlass13device_kernelINS_4gemm6kernel13GemmUniversalIN4cute5tupleIJiiiiEEENS1_10collective13CollectiveMmaINS1_34MainloopSm90TmaGmmaWarpSpecializedILi7ENS5_IJNS4_1CILi1EEENSA_ILi4EEESB_EEENS1_35KernelTmaWarpSpecializedCooperativeEEENS5_IJNSA_ILi128EEESG_NSA_ILi64EEEEEENS_6half_tENS5_IJlSB_lEEESJ_SK_NS4_8TiledMMAINS4_8MMA_AtomIJNS4_4SM904GMMA26MMA_64x128x16_F32F16F16_SSILNSO_5MajorE0ELSQ_0ELNSO_7ScaleInE1ELSR_1EEEEEENS4_6LayoutINS5_IJNSA_ILi2EEESB_SB_EEENS5_IJSB_NSA_ILi0EEESX_EEEEENS5_IJNS4_10UnderscoreES10_S10_EEEEENS4_23SM90_TMA_LOAD_MULTICASTENS4_14ComposedLayoutINS4_7SwizzleILi3ELi4ELi3EEENS4_18smem_ptr_flag_bitsILi16EEENSU_INS5_IJNSA_ILi8EEESH_EEENS5_IJSH_SB_EEEEEEEvNS4_8identityENS4_13SM90_TMA_LOADES1D_vS1E_EENS_8epilogue10collective6detail29Sm90TmaWarpSpecializedAdapterINS1I_15DefaultEpilogueISJ_SK_SK_NS1H_6thread17LinearCombinationISJ_Li1EffLNS1M_9ScaleType4KindE0ELNS_15FloatRoundStyleE2ESJ_EENS1_15EpilogueDefaultEEEEEvvEEEEvNT_6ParamsE,"ax",@progbits
	.align	128
.text._ZN7cutlass13device_kernelINS_4gemm6kernel13GemmUniversalIN4cute5tupleIJiiiiEEENS1_10collective13CollectiveMmaINS1_34MainloopSm90TmaGmmaWarpSpecializedILi7ENS5_IJNS4_1CILi1EEENSA_ILi4EEESB_EEENS1_35KernelTmaWarpSpecializedCooperativeEEENS5_IJNSA_ILi128EEESG_NSA_ILi64EEEEEENS_6half_tENS5_IJlSB_lEEESJ_SK_NS4_8TiledMMAINS4_8MMA_AtomIJNS4_4SM904GMMA26MMA_64x128x16_F32F16F16_SSILNSO_5MajorE0ELSQ_0ELNSO_7ScaleInE1ELSR_1EEEEEENS4_6LayoutINS5_IJNSA_ILi2EEESB_SB_EEENS5_IJSB_NSA_ILi0EEESX_EEEEENS5_IJNS4_10UnderscoreES10_S10_EEEEENS4_23SM90_TMA_LOAD_MULTICASTENS4_14ComposedLayoutINS4_7SwizzleILi3ELi4ELi3EEENS4_18smem_ptr_flag_bitsILi16EEENSU_INS5_IJNSA_ILi8EEESH_EEENS5_IJSH_SB_EEEEEEEvNS4_8identityENS4_13SM90_TMA_LOADES1D_vS1E_EENS_8epilogue10collective6detail29Sm90TmaWarpSpecializedAdapterINS1I_15DefaultEpilogueISJ_SK_SK_NS1H_6thread17LinearCombinationISJ_Li1EffLNS1M_9ScaleType4KindE0ELNS_15FloatRoundStyleE2ESJ_EENS1_15EpilogueDefaultEEEEEvvEEEEvNT_6ParamsE:
        .type           _ZN7cutlass13device_kernelINS_4gemm6kernel13GemmUniversalIN4cute5tupleIJiiiiEEENS1_10collective13CollectiveMmaINS1_34MainloopSm90TmaGmmaWarpSpecializedILi7ENS5_IJNS4_1CILi1EEENSA_ILi4EEESB_EEENS1_35KernelTmaWarpSpecializedCooperativeEEENS5_IJNSA_ILi128EEESG_NSA_ILi64EEEEEENS_6half_tENS5_IJlSB_lEEESJ_SK_NS4_8TiledMMAINS4_8MMA_AtomIJNS4_4SM904GMMA26MMA_64x128x16_F32F16F16_SSILNSO_5MajorE0ELSQ_0ELNSO_7ScaleInE1ELSR_1EEEEEENS4_6LayoutINS5_IJNSA_ILi2EEESB_SB_EEENS5_IJSB_NSA_ILi0EEESX_EEEEENS5_IJNS4_10UnderscoreES10_S10_EEEEENS4_23SM90_TMA_LOAD_MULTICASTENS4_14ComposedLayoutINS4_7SwizzleILi3ELi4ELi3EEENS4_18smem_ptr_flag_bitsILi16EEENSU_INS5_IJNSA_ILi8EEESH_EEENS5_IJSH_SB_EEEEEEEvNS4_8identityENS4_13SM90_TMA_LOADES1D_vS1E_EENS_8epilogue10collective6detail29Sm90TmaWarpSpecializedAdapterINS1I_15DefaultEpilogueISJ_SK_SK_NS1H_6thread17LinearCombinationISJ_Li1EffLNS1M_9ScaleType4KindE0ELNS_15FloatRoundStyleE2ESJ_EENS1_15EpilogueDefaultEEEEEvvEEEEvNT_6ParamsE,@function
        .size           _ZN7cutlass13device_kernelINS_4gemm6kernel13GemmUniversalIN4cute5tupleIJiiiiEEENS1_10collective13CollectiveMmaINS1_34MainloopSm90TmaGmmaWarpSpecializedILi7ENS5_IJNS4_1CILi1EEENSA_ILi4EEESB_EEENS1_35KernelTmaWarpSpecializedCooperativeEEENS5_IJNSA_ILi128EEESG_NSA_ILi64EEEEEENS_6half_tENS5_IJlSB_lEEESJ_SK_NS4_8TiledMMAINS4_8MMA_AtomIJNS4_4SM904GMMA26MMA_64x128x16_F32F16F16_SSILNSO_5MajorE0ELSQ_0ELNSO_7ScaleInE1ELSR_1EEEEEENS4_6LayoutINS5_IJNSA_ILi2EEESB_SB_EEENS5_IJSB_NSA_ILi0EEESX_EEEEENS5_IJNS4_10UnderscoreES10_S10_EEEEENS4_23SM90_TMA_LOAD_MULTICASTENS4_14ComposedLayoutINS4_7SwizzleILi3ELi4ELi3EEENS4_18smem_ptr_flag_bitsILi16EEENSU_INS5_IJNSA_ILi8EEESH_EEENS5_IJSH_SB_EEEEEEEvNS4_8identityENS4_13SM90_TMA_LOADES1D_vS1E_EENS_8epilogue10collective6detail29Sm90TmaWarpSpecializedAdapterINS1I_15DefaultEpilogueISJ_SK_SK_NS1H_6thread17LinearCombinationISJ_Li1EffLNS1M_9ScaleType4KindE0ELNS_15FloatRoundStyleE2ESJ_EENS1_15EpilogueDefaultEEEEEvvEEEEvNT_6ParamsE,(.L_x_205 - _ZN7cutlass13device_kernelINS_4gemm6kernel13GemmUniversalIN4cute5tupleIJiiiiEEENS1_10collective13CollectiveMmaINS1_34MainloopSm90TmaGmmaWarpSpecializedILi7ENS5_IJNS4_1CILi1EEENSA_ILi4EEESB_EEENS1_35KernelTmaWarpSpecializedCooperativeEEENS5_IJNSA_ILi128EEESG_NSA_ILi64EEEEEENS_6half_tENS5_IJlSB_lEEESJ_SK_NS4_8TiledMMAINS4_8MMA_AtomIJNS4_4SM904GMMA26MMA_64x128x16_F32F16F16_SSILNSO_5MajorE0ELSQ_0ELNSO_7ScaleInE1ELSR_1EEEEEENS4_6LayoutINS5_IJNSA_ILi2EEESB_SB_EEENS5_IJSB_NSA_ILi0EEESX_EEEEENS5_IJNS4_10UnderscoreES10_S10_EEEEENS4_23SM90_TMA_LOAD_MULTICASTENS4_14ComposedLayoutINS4_7SwizzleILi3ELi4ELi3EEENS4_18smem_ptr_flag_bitsILi16EEENSU_INS5_IJNSA_ILi8EEESH_EEENS5_IJSH_SB_EEEEEEEvNS4_8identityENS4_13SM90_TMA_LOADES1D_vS1E_EENS_8epilogue10collective6detail29Sm90TmaWarpSpecializedAdapterINS1I_15DefaultEpilogueISJ_SK_SK_NS1H_6thread17LinearCombinationISJ_Li1EffLNS1M_9ScaleType4KindE0ELNS_15FloatRoundStyleE2ESJ_EENS1_15EpilogueDefaultEEEEEvvEEEEvNT_6ParamsE)
        .other          _ZN7cutlass13device_kernelINS_4gemm6kernel13GemmUniversalIN4cute5tupleIJiiiiEEENS1_10collective13CollectiveMmaINS1_34MainloopSm90TmaGmmaWarpSpecializedILi7ENS5_IJNS4_1CILi1EEENSA_ILi4EEESB_EEENS1_35KernelTmaWarpSpecializedCooperativeEEENS5_IJNSA_ILi128EEESG_NSA_ILi64EEEEEENS_6half_tENS5_IJlSB_lEEESJ_SK_NS4_8TiledMMAINS4_8MMA_AtomIJNS4_4SM904GMMA26MMA_64x128x16_F32F16F16_SSILNSO_5MajorE0ELSQ_0ELNSO_7ScaleInE1ELSR_1EEEEEENS4_6LayoutINS5_IJNSA_ILi2EEESB_SB_EEENS5_IJSB_NSA_ILi0EEESX_EEEEENS5_IJNS4_10UnderscoreES10_S10_EEEEENS4_23SM90_TMA_LOAD_MULTICASTENS4_14ComposedLayoutINS4_7SwizzleILi3ELi4ELi3EEENS4_18smem_ptr_flag_bitsILi16EEENSU_INS5_IJNSA_ILi8EEESH_EEENS5_IJSH_SB_EEEEEEEvNS4_8identityENS4_13SM90_TMA_LOADES1D_vS1E_EENS_8epilogue10collective6detail29Sm90TmaWarpSpecializedAdapterINS1I_15DefaultEpilogueISJ_SK_SK_NS1H_6thread17LinearCombinationISJ_Li1EffLNS1M_9ScaleType4KindE0ELNS_15FloatRoundStyleE2ESJ_EENS1_15EpilogueDefaultEEEEEvvEEEEvNT_6ParamsE,@"STO_CUDA_ENTRY STV_DEFAULT"
_ZN7cutlass13device_kernelINS_4gemm6kernel13GemmUniversalIN4cute5tupleIJiiiiEEENS1_10collective13CollectiveMmaINS1_34MainloopSm90TmaGmmaWarpSpecializedILi7ENS5_IJNS4_1CILi1EEENSA_ILi4EEESB_EEENS1_35KernelTmaWarpSpecializedCooperativeEEENS5_IJNSA_ILi128EEESG_NSA_ILi64EEEEEENS_6half_tENS5_IJlSB_lEEESJ_SK_NS4_8TiledMMAINS4_8MMA_AtomIJNS4_4SM904GMMA26MMA_64x128x16_F32F16F16_SSILNSO_5MajorE0ELSQ_0ELNSO_7ScaleInE1ELSR_1EEEEEENS4_6LayoutINS5_IJNSA_ILi2EEESB_SB_EEENS5_IJSB_NSA_ILi0EEESX_EEEEENS5_IJNS4_10UnderscoreES10_S10_EEEEENS4_23SM90_TMA_LOAD_MULTICASTENS4_14ComposedLayoutINS4_7SwizzleILi3ELi4ELi3EEENS4_18smem_ptr_flag_bitsILi16EEENSU_INS5_IJNSA_ILi8EEESH_EEENS5_IJSH_SB_EEEEEEEvNS4_8identityENS4_13SM90_TMA_LOADES1D_vS1E_EENS_8epilogue10collective6detail29Sm90TmaWarpSpecializedAdapterINS1I_15DefaultEpilogueISJ_SK_SK_NS1H_6thread17LinearCombinationISJ_Li1EffLNS1M_9ScaleType4KindE0ELNS_15FloatRoundStyleE2ESJ_EENS1_15EpilogueDefaultEEEEEvvEEEEvNT_6ParamsE:
[----:B------:R-:W0:Y:S01]  /*0000*/  LDC R1, c[0x0][0x28] ;  /* 0x00000a00ff017b82 */ /* 0x000e220000000800 */
[----:B------:R-:W1:Y:S01]  /*0010*/  S2R R94, SR_TID.X ;  /* 0x00000000005e7919 */ /* 0x000e620000002100 */
[----:B------:R-:W-:Y:S01]  /*0020*/  ELECT P0, URZ, PT ;  /* 0x00000000003f782f */ /* 0x000fe20003800000 */
[----:B------:R-:W-:Y:S01]  /*0030*/  BSSY B0, `(.L_x_0) ;  /* 0x000000f000007945 */ /* 0x000fe20003800000 */
[--C-:B-1----:R-:W-:Y:S02]  /*0040*/  SHF.R.U32.HI R0, RZ, 0x5, R94.reuse ;  /* 0x00000005ff007819 */ /* 0x102fe4000001165e */
[----:B------:R-:W-:-:S03]  /*0050*/  SHF.R.U32.HI R6, RZ, 0x7, R94 ;  /* 0x00000007ff067819 */ /* 0x000fc6000001165e */
[----:B------:R-:W1:Y:S04]  /*0060*/  SHFL.IDX PT, R3, R0, RZ, 0x1f ;  /* 0x00001fff00037589 */ /* 0x000e6800000e0000 */
[----:B------:R2:W3:Y:S01]  /*0070*/  SHFL.IDX PT, R2, R6, RZ, 0x1f ;  /* 0x00001fff06027589 */ /* 0x0004e200000e0000 */
[----:B-1----:R-:W-:-:S13]  /*0080*/  ISETP.NE.OR P0, PT, R3, RZ, !P0 ;  /* 0x000000ff0300720c */ /* 0x002fda0004705670 */
[----:B0-23--:R-:W-:Y:S05]  /*0090*/  @P0 BRA `(.L_x_1) ;  /* 0x0000000000200947 */ /* 0x00dfea0003800000 */
[----:B------:R-:W-:Y:S02]  /*00a0*/  ULDC.64 UR4, c[0x0][0x198] ;  /* 0x0000660000047ab9 */ /* 0x000fe40000000a00 */
[----:B------:R-:W-:Y:S02]  /*00b0*/  UIADD3 UR6, UP0, UR4, 0xf0, URZ ;  /* 0x000000f004067890 */ /* 0x000fe4000ff1e03f */
[----:B------:R-:W-:Y:S02]  /*00c0*/  UIADD3 UR4, UP1, UR4, 0x1f0, URZ ;  /* 0x000001f004047890 */ /* 0x000fe4000ff3e03f */
[----:B------:R-:W-:Y:S02]  /*00d0*/  UIADD3.X UR7, URZ, UR5, URZ, UP0, !UPT ;  /* 0x000000053f077290 */ /* 0x000fe400087fe43f */
[----:B------:R-:W-:-:S07]  /*00e0*/  UIADD3.X UR5, URZ, UR5, URZ, UP1, !UPT ;  /* 0x000000053f057290 */ /* 0x000fce0008ffe43f */
[----:B------:R0:W-:Y:S02]  /*00f0*/  UTMACCTL.PF [UR6] ;  /* 0x00000000060079b9 */ /* 0x0001e40008040000 */
[----:B------:R0:W-:Y:S02]  /*0100*/  UTMACCTL.PF [UR4] ;  /* 0x00000000040079b9 */ /* 0x0001e40008040000 */
[----:B0-----:R-:W-:Y:S01]  /*0110*/  NOP ;  /* 0x0000000000007918 */ /* 0x001fe20000000000 */
.L_x_1:
[----:B------:R-:W-:Y:S05]  /*0120*/  BSYNC B0 ;  /* 0x0000000000007941 */ /* 0x000fea0003800000 */
.L_x_0:
[----:B------:R-:W0:Y:S02]  /*0130*/  SHFL.IDX PT, R5, R0, RZ, 0x1f ;  /* 0x00001fff00057589 */ /* 0x000e2400000e0000 */
[----:B0-----:R-:W-:-:S13]  /*0140*/  ISETP.NE.AND P0, PT, R5, RZ, PT ;  /* 0x000000ff0500720c */ /* 0x001fda0003f05270 */
[----:B------:R-:W-:Y:S05]  /*0150*/  @P0 BRA `(.L_x_2) ;  /* 0x0000000000700947 */ /* 0x000fea0003800000 */
[----:B------:R-:W0:Y:S01]  /*0160*/  S2UR UR8, SR_CgaCtaId ;  /* 0x00000000000879c3 */ /* 0x000e220000008800 */
[----:B------:R-:W-:Y:S01]  /*0170*/  UMOV UR4, 0x400 ;  /* 0x0000040000047882 */ /* 0x000fe20000000000 */
[----:B------:R-:W-:Y:S01]  /*0180*/  UMOV UR5, 0x1 ;  /* 0x0000000100057882 */ /* 0x000fe20000000000 */
[----:B------:R-:W-:Y:S01]  /*0190*/  UMOV UR6, 0x8 ;  /* 0x0000000800067882 */ /* 0x000fe20000000000 */
[----:B------:R-:W-:Y:S01]  /*01a0*/  ELECT P0, URZ, PT ;  /* 0x00000000003f782f */ /* 0x000fe20003800000 */
[----:B------:R-:W-:-:S04]  /*01b0*/  UIADD3 UR6, -UR6, 0x100000, URZ ;  /* 0x0010000006067890 */ /* 0x000fc8000fffe13f */
[----:B------:R-:W-:Y:S02]  /*01c0*/  USHF.L.U32 UR7, UR6, 0xb, URZ ;  /* 0x0000000b06077899 */ /* 0x000fe4000800063f */
[----:B------:R-:W-:Y:S02]  /*01d0*/  USHF.L.U32 UR6, UR6, 0x1, URZ ;  /* 0x0000000106067899 */ /* 0x000fe4000800063f */
[----:B0-----:R-:W-:Y:S02]  /*01e0*/  ULEA UR8, UR8, UR4, 0x18 ;  /* 0x0000000408087291 */ /* 0x001fe4000f8ec03f */
[----:B------:R-:W-:-:S04]  /*01f0*/  UIADD3 UR4, -UR5, 0x100000, URZ ;  /* 0x0010000005047890 */ /* 0x000fc8000fffe13f */
[----:B------:R-:W-:Y:S02]  /*0200*/  USHF.L.U32 UR5, UR4, 0xb, URZ ;  /* 0x0000000b04057899 */ /* 0x000fe4000800063f */
[----:B------:R-:W-:Y:S01]  /*0210*/  USHF.L.U32 UR4, UR4, 0x1, URZ ;  /* 0x0000000104047899 */ /* 0x000fe2000800063f */
[----:B------:R-:W0:Y:S11]  /*0220*/  FENCE.VIEW.ASYNC.S ;  /* 0x00000000000073c6 */ /* 0x000e360000000000 */
[----:B0-----:R0:W1:Y:S01]  /*0230*/  SYNCS.EXCH.64 URZ, [UR8], UR4 ;  /* 0x00000004083f75b2 */ /* 0x0010620008000100 */
[----:B------:R0:W2:Y:S01]  /*0240*/  SYNCS.EXCH.64 URZ, [UR8+0x38], UR6 ;  /* 0x00003806083f75b2 */ /* 0x0000a20008000100 */
[----:B------:R0:W3:Y:S01]  /*0250*/  SYNCS.EXCH.64 URZ, [UR8+0x8], UR4 ;  /* 0x00000804083f75b2 */ /* 0x0000e20008000100 */
[----:B------:R0:W4:Y:S01]  /*0260*/  SYNCS.EXCH.64 URZ, [UR8+0x40], UR6 ;  /* 0x00004006083f75b2 */ /* 0x0001220008000100 */
[----:B------:R0:W0:Y:S01]  /*0270*/  SYNCS.EXCH.64 URZ, [UR8+0x10], UR4 ;  /* 0x00001004083f75b2 */ /* 0x0000220008000100 */
        /* <DEDUP_REMOVED lines=9> */
[----:B------:R-:W-:Y:S01]  /*0310*/  NOP ;  /* 0x0000000000007918 */ /* 0x000fe20000000000 */
.L_x_2:
[----:B------:R-:W-:Y:S01]  /*0320*/  SHF.R.S32.HI R7, RZ, 0x1f, R94 ;  /* 0x0000001fff077819 */ /* 0x000fe2000001145e */
[----:B------:R-:W5:Y:S01]  /*0330*/  SHFL.IDX PT, R0, R0, RZ, 0x1f ;  /* 0x00001fff00007589 */ /* 0x000f6200000e0000 */
[----:B0-----:R-:W0:Y:S01]  /*0340*/  S2UR UR8, SR_CTAID.X ;  /* 0x00000000000879c3 */ /* 0x001e220000002500 */
[----:B------:R-:W-:Y:S02]  /*0350*/  ELECT P0, URZ, PT ;  /* 0x00000000003f782f */ /* 0x000fe40003800000 */
[----:B------:R-:W-:Y:S01]  /*0360*/  LEA.HI R7, R7, R94, RZ, 0x7 ;  /* 0x0000005e07077211 */ /* 0x000fe200078f38ff */
[----:B------:R-:W1:Y:S01]  /*0370*/  S2R R4, SR_CTAID.Y ;  /* 0x0000000000047919 */ /* 0x000e620000002600 */
[----:B------:R-:W-:Y:S01]  /*0380*/  ULDC UR4, c[0x0][0x154] ;  /* 0x0000550000047ab9 */ /* 0x000fe20000000800 */
[----:B------:R-:W-:Y:S01]  /*0390*/  NOP ;  /* 0x0000000000007918 */ /* 0x000fe20000000000 */
[----:B------:R-:W-:Y:S01]  /*03a0*/  LOP3.LUT R7, R7, 0xffffff80, RZ, 0xc0, !PT ;  /* 0xffffff8007077812 */ /* 0x000fe200078ec0ff */
[----:B------:R-:W-:Y:S01]  /*03b0*/  NOP ;  /* 0x0000000000007918 */ /* 0x000fe20000000000 */
[----:B------:R-:W2:Y:S03]  /*03c0*/  LDC R14, c[0x0][0x140] ;  /* 0x00005000ff0e7b82 */ /* 0x000ea60000000800 */
[----:B------:R-:W-:-:S05]  /*03d0*/  IMAD.IADD R7, R94, 0x1, -R7 ;  /* 0x000000015e077824 */ /* 0x000fca00078e0a07 */
[----:B------:R-:W-:Y:S01]  /*03e0*/  SHF.R.S32.HI R8, RZ, 0x1f, R7 ;  /* 0x0000001fff087819 */ /* 0x000fe20000011407 */
[----:B------:R-:W3:Y:S01]  /*03f0*/  LDC R12, c[0x0][0x144] ;  /* 0x00005100ff0c7b82 */ /* 0x000ee20000000800 */
[----:B------:R-:W-:Y:S02]  /*0400*/  LOP3.LUT P2, RZ, R7, 0x7, RZ, 0xc0, !PT ;  /* 0x0000000707ff7812 */ /* 0x000fe4000784c0ff */
[----:B------:R-:W-:Y:S02]  /*0410*/  LEA.HI R8, R8, R7, RZ, 0x3 ;  /* 0x0000000708087211 */ /* 0x000fe400078f18ff */
[----:B-----5:R-:W-:Y:S02]  /*0420*/  ISETP.NE.OR P0, PT, R0, RZ, !P0 ;  /* 0x000000ff0000720c */ /* 0x020fe40004705670 */
[--C-:B------:R-:W-:Y:S02]  /*0430*/  SHF.R.S32.HI R0, RZ, 0x3, R8.reuse ;  /* 0x00000003ff007819 */ /* 0x100fe40000011408 */
[----:B------:R-:W-:-:S02]  /*0440*/  SHF.R.S32.HI R9, RZ, 0x1f, R8 ;  /* 0x0000001fff097819 */ /* 0x000fc40000011408 */
[----:B------:R-:W-:Y:S02]  /*0450*/  SHF.R.S32.HI R8, RZ, 0x1f, R5 ;  /* 0x0000001fff087819 */ /* 0x000fe40000011405 */
[----:B------:R-:W-:Y:S02]  /*0460*/  LEA.HI R9, R9, R0, RZ, 0x2 ;  /* 0x0000000009097211 */ /* 0x000fe400078f10ff */
[----:B------:R-:W-:Y:S02]  /*0470*/  LEA.HI R8, R8, R5, RZ, 0x2 ;  /* 0x0000000508087211 */ /* 0x000fe400078f10ff */
[----:B-1----:R-:W-:Y:S01]  /*0480*/  I2FP.F32.U32 R11, R4 ;  /* 0x00000004000b7245 */ /* 0x002fe20000201000 */
[----:B------:R-:W-:Y:S01]  /*0490*/  VOTEU.ALL UP0, P0 ;  /* 0x00000000003f7886 */ /* 0x000fe20000000000 */
[----:B------:R-:W-:Y:S01]  /*04a0*/  LOP3.LUT R10, R8, 0x3ffffffc, RZ, 0xc0, !PT ;  /* 0x3ffffffc080a7812 */ /* 0x000fe200078ec0ff */
[----:B------:R-:W-:Y:S01]  /*04b0*/  VOTEU.ALL UP1, P0 ;  /* 0x00000000003f7886 */ /* 0x000fe20000020000 */
[----:B------:R-:W-:Y:S01]  /*04c0*/  LOP3.LUT R9, R9, 0xfffffffc, RZ, 0xc0, !PT ;  /* 0xfffffffc09097812 */ /* 0x000fe200078ec0ff */
[----:B------:R-:W-:Y:S01]  /*04d0*/  FMUL R13, R11, UR4 ;  /* 0x000000040b0d7c20 */ /* 0x000fe20008400000 */
[----:B------:R-:W1:Y:S01]  /*04e0*/  @!UP0 S2UR UR7, SR_CgaCtaId ;  /* 0x00000000000789c3 */ /* 0x000e620000008800 */
[----:B------:R-:W-:Y:S01]  /*04f0*/  IMAD.IADD R11, R5, 0x1, -R10 ;  /* 0x00000001050b7824 */ /* 0x000fe200078e0a0a */
[----:B0-----:R-:W-:Y:S01]  /*0500*/  I2FP.F32.U32 R10, UR8 ;  /* 0x00000008000a7c45 */ /* 0x001fe20008201000 */
[----:B------:R-:W-:Y:S01]  /*0510*/  IMAD.IADD R8, R0, 0x1, -R9 ;  /* 0x0000000100087824 */ /* 0x000fe200078e0a09 */
[----:B------:R-:W-:Y:S01]  /*0520*/  ULDC UR4, c[0x0][0x150] ;  /* 0x0000540000047ab9 */ /* 0x000fe20000000800 */
[----:B------:R-:W0:Y:S01]  /*0530*/  F2I.U32.TRUNC.NTZ R13, R13 ;  /* 0x0000000d000d7305 */ /* 0x000e22000020f000 */
[----:B------:R-:W-:Y:S01]  /*0540*/  SHF.R.S32.HI R0, RZ, 0x1f, R3 ;  /* 0x0000001fff007819 */ /* 0x000fe20000011403 */
[----:B------:R-:W-:Y:S01]  /*0550*/  FMUL R10, R10, UR4 ;  /* 0x000000040a0a7c20 */ /* 0x000fe20008400000 */
[----:B------:R-:W5:Y:S01]  /*0560*/  LDC R9, c[0x0][0x148] ;  /* 0x00005200ff097b82 */ /* 0x000f620000000800 */
[----:B------:R-:W-:Y:S01]  /*0570*/  IMAD R8, R11, 0x4, R8 ;  /* 0x000000040b087824 */ /* 0x000fe200078e0208 */
[----:B------:R-:W-:Y:S01]  /*0580*/  LEA.HI R0, R0, R3, RZ, 0x2 ;  /* 0x0000000300007211 */ /* 0x000fe200078f10ff */
[----:B------:R-:W-:Y:S01]  /*0590*/  UMOV UR4, 0x20 ;  /* 0x0000002000047882 */ /* 0x000fe20000000000 */
[----:B------:R-:W-:Y:S01]  /*05a0*/  @!UP0 UMOV UR6, 0x400 ;  /* 0x0000040000068882 */ /* 0x000fe20000000000 */
[----:B------:R-:W4:Y:S01]  /*05b0*/  F2I.U32.TRUNC.NTZ R10, R10 ;  /* 0x0000000a000a7305 */ /* 0x000f22000020f000 */
[----:B------:R-:W-:Y:S01]  /*05c0*/  LOP3.LUT R0, R0, 0xfffffffc, RZ, 0xc0, !PT ;  /* 0xfffffffc00007812 */ /* 0x000fe200078ec0ff */
[----:B------:R-:W-:Y:S01]  /*05d0*/  IMAD.SHL.U32 R19, R8, 0x4, RZ ;  /* 0x0000000408137824 */ /* 0x000fe200078e00ff */
[----:B------:R-:W-:-:S04]  /*05e0*/  @!UP0 UIADD3 UR4, -UR4, 0x100000, URZ ;  /* 0x0010000004048890 */ /* 0x000fc8000fffe13f */
[----:B------:R-:W-:Y:S02]  /*05f0*/  @!UP0 USHF.L.U32 UR5, UR4, 0xb, URZ ;  /* 0x0000000b04058899 */ /* 0x000fe4000800063f */
[----:B------:R-:W-:Y:S01]  /*0600*/  @!UP0 USHF.L.U32 UR4, UR4, 0x1, URZ ;  /* 0x0000000104048899 */ /* 0x000fe2000800063f */
[----:B--2---:R-:W-:Y:S01]  /*0610*/  ISETP.EQ.U32.AND P3, PT, R14, 0x1, PT ;  /* 0x000000010e00780c */ /* 0x004fe20003f62070 */
[----:B------:R-:W-:Y:S01]  /*0620*/  IMAD.IADD R3, R3, 0x1, -R0 ;  /* 0x0000000103037824 */ /* 0x000fe200078e0a00 */
[----:B------:R-:W-:Y:S01]  /*0630*/  LOP3.LUT R19, R8, 0xc, R19, 0x78, !PT ;  /* 0x0000000c08137812 */ /* 0x000fe200078e7813 */
[----:B0-----:R-:W-:Y:S02]  /*0640*/  IMAD.MOV R20, RZ, RZ, -R13 ;  /* 0x000000ffff147224 */ /* 0x001fe400078e0a0d */
[----:B------:R-:W-:Y:S01]  /*0650*/  VIADD R8, R2, 0xffffffff ;  /* 0xffffffff02087836 */ /* 0x000fe20000000000 */
[----:B-1----:R-:W-:Y:S01]  /*0660*/  @!UP0 ULEA UR6, UR7, UR6, 0x18 ;  /* 0x0000000607068291 */ /* 0x002fe2000f8ec03f */
[----:B------:R-:W-:Y:S01]  /*0670*/  ISETP.NE.AND P1, PT, R3, 0x3, PT ;  /* 0x000000030300780c */ /* 0x000fe20003f25270 */
[----:B------:R-:W-:Y:S01]  /*0680*/  VOTEU.ALL UP0, P0 ;  /* 0x00000000003f7886 */ /* 0x000fe20000000000 */
[----:B------:R-:W-:Y:S01]  /*0690*/  ISETP.LT.U32.AND P0, PT, R19, 0x4, !P2 ;  /* 0x000000041300780c */ /* 0x000fe20005701070 */
[----:B----4-:R-:W-:Y:S01]  /*06a0*/  IMAD.MOV R7, RZ, RZ, -R10 ;  /* 0x000000ffff077224 */ /* 0x010fe200078e0a0a */
[----:B------:R-:W-:-:S02]  /*06b0*/  ISETP.EQ.OR P1, PT, R3, RZ, !P1 ;  /* 0x000000ff0300720c */ /* 0x000fc40004f22670 */
[----:B------:R-:W-:Y:S01]  /*06c0*/  ISETP.GE.U32.AND P5, PT, R8, 0x2, PT ;  /* 0x000000020800780c */ /* 0x000fe20003fa6070 */
[----:B-----5:R-:W-:Y:S01]  /*06d0*/  IMAD R0, R9, R20, R4 ;  /* 0x0000001409007224 */ /* 0x020fe200078e0204 */
[----:B------:R-:W-:Y:S01]  /*06e0*/  ISETP.EQ.AND P1, PT, R2, RZ, P1 ;  /* 0x000000ff0200720c */ /* 0x000fe20000f22270 */
[----:B---3--:R-:W-:Y:S01]  /*06f0*/  IMAD R7, R12, R7, UR8 ;  /* 0x000000080c077e24 */ /* 0x008fe2000f8e0207 */
[----:B------:R-:W-:Y:S01]  /*0700*/  ISETP.NE.AND P2, PT, R2, RZ, PT ;  /* 0x000000ff0200720c */ /* 0x000fe20003f45270 */
[----:B------:R-:W0:Y:S02]  /*0710*/  FENCE.VIEW.ASYNC.S ;  /* 0x00000000000073c6 */ /* 0x000e240000000000 */
[----:B0-----:R0:W1:Y:S01]  /*0720*/  @!UP0 SYNCS.EXCH.64 URZ, [UR6+0x80], UR4 ;  /* 0x00008004063f85b2 */ /* 0x0010620008000100 */
[----:B------:R-:W-:Y:S02]  /*0730*/  ISETP.NE.AND P4, PT, R0, R19, PT ;  /* 0x000000130000720c */ /* 0x000fe40003f85270 */
[----:B------:R-:W-:-:S02]  /*0740*/  SEL R18, RZ, 0x1, !P1 ;  /* 0x00000001ff127807 */ /* 0x000fc40004800000 */
[----:B------:R-:W-:Y:S02]  /*0750*/  ISETP.EQ.OR P4, PT, R7, RZ, !P4 ;  /* 0x000000ff0700720c */ /* 0x000fe40006782670 */
[----:B------:R-:W-:Y:S02]  /*0760*/  LOP3.LUT R0, R94, 0x7f, RZ, 0xc0, !PT ;  /* 0x0000007f5e007812 */ /* 0x000fe400078ec0ff */
[----:B------:R-:W-:Y:S02]  /*0770*/  PLOP3.LUT P0, PT, P0, P4, PT, 0x80, 0x0 ;  /* 0x000000000000781c */ /* 0x000fe40000709070 */
[----:B------:R-:W-:Y:S02]  /*0780*/  SEL R18, R18, 0x2, P5 ;  /* 0x0000000212127807 */ /* 0x000fe40002800000 */
[----:B------:R-:W-:Y:S01]  /*0790*/  P2R R102, PR, RZ, 0x1 ;  /* 0x00000001ff667803 */ /* 0x000fe20000000000 */
[----:B------:R0:W2:Y:S01]  /*07a0*/  @!UP1 SYNCS.EXCH.64 URZ, [UR6+0x88], UR4 ;  /* 0x00008804063f95b2 */ /* 0x0000a20008000100 */
[----:B------:R-:W-:Y:S01]  /*07b0*/  NOP ;  /* 0x0000000000007918 */ /* 0x000fe20000000000 */
[----:B------:R-:W-:Y:S06]  /*07c0*/  @!P3 BRA `(.L_x_3) ;  /* 0x000000000008b947 */ /* 0x000fec0003800000 */
[----:B-12---:R-:W-:Y:S01]  /*07d0*/  UCGABAR_ARV ;  /* 0x00000000000079c7 */ /* 0x006fe20008000000 */
[----:B------:R-:W-:Y:S05]  /*07e0*/  BRA `(.L_x_4) ;  /* 0x0000000000047947 */ /* 0x000fea0003800000 */
.L_x_3:
[----:B-12---:R-:W-:Y:S01]  /*07f0*/  NOP ;  /* 0x0000000000007918 */ /* 0x006fe20000000000 */
.L_x_4:
[----:B------:R-:W1:Y:S01]  /*0800*/  LDC R2, c[0x0][0x65c] ;  /* 0x00019700ff027b82 */ /* 0x000e620000000800 */
[----:B------:R-:W-:Y:S02]  /*0810*/  IMAD.U32 R10, RZ, RZ, UR8 ;  /* 0x00000008ff0a7e24 */ /* 0x000fe4000f8e00ff */
[----:B------:R-:W-:Y:S01]  /*0820*/  IMAD.MOV.U32 R11, RZ, RZ, RZ ;  /* 0x000000ffff0b7224 */ /* 0x000fe200078e00ff */
[----:B-1----:R-:W-:-:S04]  /*0830*/  ISETP.NE.AND P1, PT, R2, 0x1, PT ;  /* 0x000000010200780c */ /* 0x002fc80003f25270 */
[----:B------:R-:W-:-:S09]  /*0840*/  P2R R5, PR, RZ, 0x2 ;  /* 0x00000002ff057803 */ /* 0x000fd20000000000 */
[----:B------:R-:W1:Y:S01]  /*0850*/  @P1 LDC R17, c[0x0][0x10] ;  /* 0x00000400ff111b82 */ /* 0x000e620000000800 */
[----:B------:R-:W-:Y:S02]  /*0860*/  @P1 IMAD.MOV.U32 R5, RZ, RZ, RZ ;  /* 0x000000ffff051224 */ /* 0x000fe400078e00ff */
[----:B------:R-:W-:-:S05]  /*0870*/  @P1 IMAD.MOV.U32 R15, RZ, RZ, RZ ;  /* 0x000000ffff0f1224 */ /* 0x000fca00078e00ff */
[----:B------:R-:W2:Y:S01]  /*0880*/  @!P1 LDC R13, c[0x0][0xc] ;  /* 0x00000300ff0d9b82 */ /* 0x000ea20000000800 */
[----:B0-----:R-:W-:Y:S01]  /*0890*/  ULDC UR4, c[0x0][0xc] ;  /* 0x0000030000047ab9 */ /* 0x001fe20000000800 */
[----:B------:R-:W-:Y:S01]  /*08a0*/  ULDC UR5, c[0x0][0x10] ;  /* 0x0000040000057ab9 */ /* 0x000fe20000000800 */
[----:B------:R-:W-:Y:S01]  /*08b0*/  ULDC UR6, c[0x0][0x14] ;  /* 0x0000050000067ab9 */ /* 0x000fe20000000800 */
[----:B------:R-:W-:-:S04]  /*08c0*/  UIMAD.WIDE.U32 UR4, UR4, UR5, URZ ;  /* 0x00000005040472a5 */ /* 0x000fc8000f8e003f */
[----:B------:R-:W-:Y:S02]  /*08d0*/  UIMAD.WIDE.U32 UR36, UR4, UR6, URZ ;  /* 0x00000006042472a5 */ /* 0x000fe4000f8e003f */
[----:B------:R-:W-:-:S04]  /*08e0*/  UIMAD UR42, UR5, UR6, URZ ;  /* 0x00000006052a72a4 */ /* 0x000fc8000f8e023f */
[----:B------:R-:W-:Y:S01]  /*08f0*/  UIADD3 UR42, UR37, UR42, URZ ;  /* 0x0000002a252a7290 */ /* 0x000fe2000fffe03f */
[----:B-1----:R-:W-:-:S04]  /*0900*/  @P1 IMAD.WIDE.U32 R16, R17, UR8, R4 ;  /* 0x0000000811101c25 */ /* 0x002fc8000f8e0004 */
[----:B------:R-:W-:Y:S02]  /*0910*/  @P1 IMAD.IADD R17, R17, 0x1, R15 ;  /* 0x0000000111111824 */ /* 0x000fe400078e020f */
[----:B--2---:R-:W-:-:S04]  /*0920*/  @!P1 IMAD.WIDE.U32 R10, R4, R13, R10 ;  /* 0x0000000d040a9225 */ /* 0x004fc800078e000a */
[----:B------:R-:W-:Y:S02]  /*0930*/  @!P1 IMAD.MOV.U32 R16, RZ, RZ, R10 ;  /* 0x000000ffff109224 */ /* 0x000fe400078e000a */
[----:B------:R-:W-:Y:S01]  /*0940*/  @!P1 IMAD.MOV.U32 R17, RZ, RZ, R11 ;  /* 0x000000ffff119224 */ /* 0x000fe200078e000b */
[----:B------:R-:W-:Y:S06]  /*0950*/  @!P3 BRA `(.L_x_5) ;  /* 0x00000000000cb947 */ /* 0x000fec0003800000 */
[----:B------:R-:W-:Y:S01]  /*0960*/  UCGABAR_WAIT ;  /* 0x0000000000007dc7 */ /* 0x000fe20008000000 */
[----:B------:R-:W-:Y:S01]  /*0970*/  CCTL.IVALL ;  /* 0x00000000ff00798f */ /* 0x000fe20002000000 */
[----:B------:R-:W-:Y:S05]  /*0980*/  BRA `(.L_x_6) ;  /* 0x0000000000047947 */ /* 0x000fea0003800000 */
.L_x_5:
[----:B------:R-:W-:Y:S06]  /*0990*/  BAR.SYNC.DEFER_BLOCKING 0x0 ;  /* 0x0000000000007b1d */ /* 0x000fec0000010000 */
.L_x_6:
[----:B------:R-:W-:Y:S05]  /*09a0*/  @!P2 BRA `(.L_x_7) ;  /* 0x0000005c00aca947 */ /* 0x000fea0003800000 */
[----:B------:R-:W-:-:S13]  /*09b0*/  ISETP.GT.U32.AND P0, PT, R8, 0x1, PT ;  /* 0x000000010800780c */ /* 0x000fda0003f04070 */
[----:B------:R-:W-:Y:S05]  /*09c0*/  @P0 EXIT ;  /* 0x000000000000094d */ /* 0x000fea0003800000 */
[----:B------:R-:W-:Y:S01]  /*09d0*/  ULDC.64 UR4, c[0x0][0x650] ;  /* 0x0001940000047ab9 */ /* 0x000fe20000000a00 */
[----:B------:R-:W-:Y:S01]  /*09e0*/  PRMT R3, RZ, 0x7610, R3 ;  /* 0x00007610ff037816 */ /* 0x000fe20000000003 */
[----:B------:R-:W-:Y:S01]  /*09f0*/  IMAD.MOV.U32 R101, RZ, RZ, -0x1 ;  /* 0xffffffffff657424 */ /* 0x000fe200078e00ff */
[----:B------:R-:W-:Y:S01]  /*0a00*/  ISETP.GE.U32.AND P0, PT, R16, UR4, PT ;  /* 0x0000000410007c0c */ /* 0x000fe2000bf06070 */
[----:B------:R-:W-:Y:S02]  /*0a10*/  IMAD.MOV.U32 R100, RZ, RZ, -0x1 ;  /* 0xffffffffff647424 */ /* 0x000fe400078e00ff */
[----:B------:R-:W-:Y:S01]  /*0a20*/  IMAD.MOV.U32 R99, RZ, RZ, -0x1 ;  /* 0xffffffffff637424 */ /* 0x000fe200078e00ff */
[----:B------:R-:W-:-:S13]  /*0a30*/  ISETP.GE.U32.AND.EX P0, PT, R17, UR5, PT, P0 ;  /* 0x0000000511007c0c */ /* 0x000fda000bf06100 */
[----:B------:R-:W-:Y:S05]  /*0a40*/  @P0 BRA `(.L_x_8) ;  /* 0x0000000400280947 */ /* 0x000fea0003800000 */
[----:B------:R-:W0:Y:S01]  /*0a50*/  LDC.64 R22, c[0x0][0x628] ;  /* 0x00018a00ff167b82 */ /* 0x000e220000000a00 */
[----:B------:R-:W-:Y:S02]  /*0a60*/  IMAD.MOV.U32 R10, RZ, RZ, R16 ;  /* 0x000000ffff0a7224 */ /* 0x000fe400078e0010 */
[----:B------:R-:W-:-:S05]  /*0a70*/  IMAD.MOV.U32 R11, RZ, RZ, R17 ;  /* 0x000000ffff0b7224 */ /* 0x000fca00078e0011 */
[----:B------:R-:W1:Y:S08]  /*0a80*/  LDC R8, c[0x0][0x630] ;  /* 0x00018c00ff087b82 */ /* 0x000e700000000800 */
[----:B------:R-:W2:Y:S01]  /*0a90*/  LDC.64 R24, c[0x0][0x620] ;  /* 0x00018800ff187b82 */ /* 0x000ea20000000a00 */
[----:B0-----:R-:W-:-:S04]  /*0aa0*/  ISETP.NE.U32.AND P0, PT, R22, RZ, PT ;  /* 0x000000ff1600720c */ /* 0x001fc80003f05070 */
[----:B------:R-:W-:-:S13]  /*0ab0*/  ISETP.NE.AND.EX P0, PT, R23, RZ, PT, P0 ;  /* 0x000000ff1700720c */ /* 0x000fda0003f05300 */
[----:B-12---:R-:W-:Y:S05]  /*0ac0*/  @!P0 BRA `(.L_x_9) ;  /* 0x0000000000288947 */ /* 0x006fea0003800000 */
[----:B------:R-:W0:Y:S02]  /*0ad0*/  LDC R3, c[0x0][0x634] ;  /* 0x00018d00ff037b82 */ /* 0x000e240000000800 */
[----:B0-----:R-:W-:-:S05]  /*0ae0*/  IADD3 R3, P0, R16, R3, RZ ;  /* 0x0000000310037210 */ /* 0x001fca0007f1e0ff */
[----:B------:R-:W-:-:S04]  /*0af0*/  IMAD.X R21, RZ, RZ, R17, P0 ;  /* 0x000000ffff157224 */ /* 0x000fc800000e0611 */
[----:B------:R-:W-:-:S04]  /*0b00*/  IMAD.WIDE.U32 R10, R21, R22, RZ ;  /* 0x00000016150a7225 */ /* 0x000fc800078e00ff */
[----:B------:R-:W-:-:S04]  /*0b10*/  IMAD.WIDE.U32 R12, P0, R3, R23, R10 ;  /* 0x00000017030c7225 */ /* 0x000fc8000780000a */
[----:B------:R-:W-:-:S04]  /*0b20*/  IMAD.WIDE.U32 R10, R3, R22, RZ ;  /* 0x00000016030a7225 */ /* 0x000fc800078e00ff */
[----:B------:R-:W-:Y:S01]  /*0b30*/  IMAD.X R15, RZ, RZ, RZ, P0 ;  /* 0x000000ffff0f7224 */ /* 0x000fe200000e06ff */
[----:B------:R-:W-:Y:S01]  /*0b40*/  IADD3 RZ, P0, R11, R12, RZ ;  /* 0x0000000c0bff7210 */ /* 0x000fe20007f1e0ff */
[----:B------:R-:W-:-:S04]  /*0b50*/  IMAD.MOV.U32 R14, RZ, RZ, R13 ;  /* 0x000000ffff0e7224 */ /* 0x000fc800078e000d */
[----:B------:R-:W-:-:S08]  /*0b60*/  IMAD.WIDE.U32.X R10, R21, R23, R14, P0 ;  /* 0x00000017150a7225 */ /* 0x000fd000000e040e */
.L_x_9:
[----:B------:R-:W0:Y:S01]  /*0b70*/  LDC.64 R28, c[0x0][0x640] ;  /* 0x00019000ff1c7b82 */ /* 0x000e220000000a00 */
[-CC-:B------:R-:W-:Y:S01]  /*0b80*/  SHF.R.U64 R99, R10, R8.reuse, R11.reuse ;  /* 0x000000080a637219 */ /* 0x180fe2000000120b */
[----:B------:R-:W-:Y:S01]  /*0b90*/  IMAD.MOV.U32 R23, RZ, RZ, 0x1 ;  /* 0x00000001ff177424 */ /* 0x000fe200078e00ff */
[----:B------:R-:W-:Y:S02]  /*0ba0*/  SHF.R.U32.HI R3, RZ, R8, R11 ;  /* 0x00000008ff037219 */ /* 0x000fe4000001160b */
[----:B------:R-:W-:-:S03]  /*0bb0*/  IADD3 R5, P0, RZ, -R99, RZ ;  /* 0x80000063ff057210 */ /* 0x000fc60007f1e0ff */
[----:B------:R-:W1:Y:S02]  /*0bc0*/  LDC R12, c[0x0][0x618] ;  /* 0x00018600ff0c7b82 */ /* 0x000e640000000800 */
[----:B------:R-:W-:Y:S02]  /*0bd0*/  IMAD.X R3, RZ, RZ, ~R3, P0 ;  /* 0x000000ffff037224 */ /* 0x000fe400000e0e03 */
[----:B------:R-:W-:-:S04]  /*0be0*/  IMAD.WIDE.U32 R10, R5, R24, R16 ;  /* 0x00000018050a7225 */ /* 0x000fc800078e0010 */
[----:B------:R-:W2:Y:S01]  /*0bf0*/  LDC R22, c[0x0][0x608] ;  /* 0x00018200ff167b82 */ /* 0x000ea20000000800 */
[----:B------:R-:W-:Y:S02]  /*0c00*/  IMAD R8, R3, R24, RZ ;  /* 0x0000001803087224 */ /* 0x000fe400078e02ff */
[----:B------:R-:W-:Y:S02]  /*0c10*/  IMAD.MOV.U32 R3, RZ, RZ, -0x1 ;  /* 0xffffffffff037424 */ /* 0x000fe400078e00ff */
[----:B------:R-:W-:-:S03]  /*0c20*/  IMAD R5, R5, R25, R8 ;  /* 0x0000001905057224 */ /* 0x000fc600078e0208 */
[----:B------:R-:W3:Y:S01]  /*0c30*/  LDC R26, c[0x0][0x658] ;  /* 0x00019600ff1a7b82 */ /* 0x000ee20000000800 */
[----:B------:R-:W-:Y:S01]  /*0c40*/  IMAD.IADD R5, R11, 0x1, R5 ;  /* 0x000000010b057824 */ /* 0x000fe200078e0205 */
[----:B0-----:R-:W-:-:S04]  /*0c50*/  ISETP.NE.U32.AND P0, PT, R28, RZ, PT ;  /* 0x000000ff1c00720c */ /* 0x001fc80003f05070 */
[----:B------:R-:W-:Y:S02]  /*0c60*/  ISETP.NE.AND.EX P0, PT, R29, RZ, PT, P0 ;  /* 0x000000ff1d00720c */ /* 0x000fe40003f05300 */
[----:B------:R-:W0:Y:S01]  /*0c70*/  LDC R24, c[0x0][0x600] ;  /* 0x00018000ff187b82 */ /* 0x000e220000000800 */
[-CC-:B-1----:R-:W-:Y:S02]  /*0c80*/  SHF.R.U64 R14, R10, R12.reuse, R5.reuse ;  /* 0x0000000c0a0e7219 */ /* 0x182fe40000001205 */
[----:B------:R-:W-:-:S05]  /*0c90*/  SHF.R.U32.HI R5, RZ, R12, R5 ;  /* 0x0000000cff057219 */ /* 0x000fca0000011605 */
[----:B------:R-:W1:Y:S01]  /*0ca0*/  LDC R15, c[0x0][0x648] ;  /* 0x00019200ff0f7b82 */ /* 0x000e620000000800 */
[-CC-:B--2---:R-:W-:Y:S02]  /*0cb0*/  SHF.R.U64 R27, R14, R22.reuse, R5.reuse ;  /* 0x000000160e1b7219 */ /* 0x184fe40000001205 */
[----:B------:R-:W-:Y:S01]  /*0cc0*/  SHF.R.U32.HI R5, RZ, R22, R5 ;  /* 0x00000016ff057219 */ /* 0x000fe20000011605 */
[----:B------:R-:W-:-:S04]  /*0cd0*/  IMAD R22, R9, R20, R4 ;  /* 0x0000001409167224 */ /* 0x000fc800078e0204 */
[----:B------:R-:W2:Y:S01]  /*0ce0*/  LDC R21, c[0x0][0x638] ;  /* 0x00018e00ff157b82 */ /* 0x000ea20000000800 */
[-CC-:B---3--:R-:W-:Y:S02]  /*0cf0*/  SHF.R.U64 R20, R27, R26.reuse, R5.reuse ;  /* 0x0000001a1b147219 */ /* 0x188fe40000001205 */
[-C--:B------:R-:W-:Y:S02]  /*0d00*/  SHF.L.U32 R3, R3, R26.reuse, RZ ;  /* 0x0000001a03037219 */ /* 0x080fe400000006ff */
[----:B------:R-:W-:Y:S01]  /*0d10*/  SHF.R.U32.HI R5, RZ, R26, R5 ;  /* 0x0000001aff057219 */ /* 0x000fe20000011605 */
[----:B------:R-:W-:Y:S01]  /*0d20*/  IMAD.MOV.U32 R4, RZ, RZ, R20 ;  /* 0x000000ffff047224 */ /* 0x000fe200078e0014 */
[----:B------:R-:W-:Y:S01]  /*0d30*/  LOP3.LUT R12, RZ, R3, RZ, 0x33, !PT ;  /* 0x00000003ff0c7212 */ /* 0x000fe200078e33ff */
[----:B------:R-:W3:Y:S01]  /*0d40*/  LDC R25, c[0x0][0x610] ;  /* 0x00018400ff197b82 */ /* 0x000ee20000000800 */
[----:B------:R-:W-:Y:S05]  /*0d50*/  @!P0 BRA `(.L_x_10) ;  /* 0x0000000000288947 */ /* 0x000fea0003800000 */
[----:B------:R-:W4:Y:S02]  /*0d60*/  LDC R3, c[0x0][0x64c] ;  /* 0x00019300ff037b82 */ /* 0x000f240000000800 */
[----:B----4-:R-:W-:-:S05]  /*0d70*/  IADD3 R3, P0, R20, R3, RZ ;  /* 0x0000000314037210 */ /* 0x010fca0007f1e0ff */
        /* <DEDUP_REMOVED lines=8> */
.L_x_10:
[----:B-1----:R-:W-:Y:S01]  /*0e00*/  SHF.R.U64 R4, R4, R15, R5 ;  /* 0x0000000f04047219 */ /* 0x002fe20000001205 */
[----:B0-----:R-:W-:Y:S01]  /*0e10*/  VIADD R5, R24, 0xffffffff ;  /* 0xffffffff18057836 */ /* 0x001fe20000000000 */
[----:B------:R-:W-:Y:S02]  /*0e20*/  SHF.L.U32 R3, R23, R26, RZ ;  /* 0x0000001a17037219 */ /* 0x000fe400000006ff */
[----:B------:R-:W-:Y:S01]  /*0e30*/  LOP3.LUT R12, R27, R12, RZ, 0xc0, !PT ;  /* 0x0000000c1b0c7212 */ /* 0x000fe200078ec0ff */
[----:B------:R-:W-:Y:S01]  /*0e40*/  IMAD.MOV R8, RZ, RZ, -R4 ;  /* 0x000000ffff087224 */ /* 0x000fe200078e0a04 */
[----:B------:R-:W-:-:S03]  /*0e50*/  SEL R7, R7, R22, !P1 ;  /* 0x0000001607077207 */ /* 0x000fc60004800000 */
[----:B------:R-:W-:Y:S01]  /*0e60*/  IMAD R12, R3, R4, R12 ;  /* 0x00000004030c7224 */ /* 0x000fe200078e020c */
[----:B------:R-:W-:Y:S01]  /*0e70*/  LOP3.LUT R4, R14, R5, RZ, 0xc0, !PT ;  /* 0x000000050e047212 */ /* 0x000fe200078ec0ff */
[----:B--2---:R-:W-:Y:S02]  /*0e80*/  IMAD R3, R8, R21, R20 ;  /* 0x0000001508037224 */ /* 0x004fe400078e0214 */
[----:B---3--:R-:W-:Y:S02]  /*0e90*/  IMAD R7, R12, R25, R7 ;  /* 0x000000190c077224 */ /* 0x008fe400078e0207 */
[----:B------:R-:W-:Y:S02]  /*0ea0*/  IMAD.MOV.U32 R5, RZ, RZ, 0x1 ;  /* 0x00000001ff057424 */ /* 0x000fe400078e00ff */
[----:B------:R-:W-:-:S03]  /*0eb0*/  IMAD R4, R3, R24, R4 ;  /* 0x0000001803047224 */ /* 0x000fc600078e0204 */
[----:B------:R-:W-:Y:S02]  /*0ec0*/  PRMT R3, R5, 0x7610, R3 ;  /* 0x0000761005037816 */ /* 0x000fe40000000003 */
[----:B------:R-:W-:Y:S02]  /*0ed0*/  SEL R100, R4, R7, !P1 ;  /* 0x0000000704647207 */ /* 0x000fe40004800000 */
[----:B------:R-:W-:-:S07]  /*0ee0*/  SEL R101, R7, R4, !P1 ;  /* 0x0000000407657207 */ /* 0x000fce0004800000 */
.L_x_8:
[----:B------:R-:W-:-:S08]  /*0ef0*/  NOP ;  /* 0x0000000000007918 */ /* 0x000fd00000000000 */
[----:B------:R-:W0:Y:S02]  /*0f00*/  USETMAXREG.TRY_ALLOC.CTAPOOL UP0, 0xe8 ;  /* 0x000000e8000079c8 */ /* 0x000e240008000600 */
[----:B0-----:R-:W-:-:S13]  /*0f10*/  PLOP3.LUT P0, PT, PT, PT, UP0, 0x80, 0x0 ;  /* 0x000000000000781c */ /* 0x001fda0003f0f008 */
[----:B------:R-:W-:Y:S05]  /*0f20*/  @!P0 BRA `(.L_x_8) ;  /* 0xfffffffc00f08947 */ /* 0x000fea000383ffff */
[----:B------:R-:W-:Y:S01]  /*0f30*/  ULDC.64 UR4, c[0x0][0x598] ;  /* 0x0001660000047ab9 */ /* 0x000fe20000000a00 */
[----:B------:R-:W-:Y:S01]  /*0f40*/  ULDC.64 UR38, c[0x0][0x208] ;  /* 0x0000820000267ab9 */ /* 0x000fe20000000a00 */
[----:B------:R-:W-:-:S04]  /*0f50*/  ISETP.NE.U32.AND P0, PT, RZ, UR4, PT ;  /* 0x00000004ff007c0c */ /* 0x000fc8000bf05070 */
[----:B------:R-:W-:-:S13]  /*0f60*/  ISETP.NE.AND.EX P0, PT, RZ, UR5, PT, P0 ;  /* 0x00000005ff007c0c */ /* 0x000fda000bf05300 */
[----:B------:R-:W-:Y:S05]  /*0f70*/  @!P0 BRA `(.L_x_11) ;  /* 0x00000000001c8947 */ /* 0x000fea0003800000 */
[----:B------:R-:W0:Y:S02]  /*0f80*/  LDC.64 R4, c[0x0][0x598] ;  /* 0x00016600ff047b82 */ /* 0x000e240000000a00 */
[----:B0-----:R-:W2:Y:S02]  /*0f90*/  LDG.E.64 R4, desc[UR38][R4.64] ;  /* 0x0000002604047981 */ /* 0x001ea4000c1e1b00 */
[----:B--2---:R-:W-:-:S04]  /*0fa0*/  ISETP.NE.U32.AND P0, PT, R4, RZ, PT ;  /* 0x000000ff0400720c */ /* 0x004fc80003f05070 */
[----:B------:R-:W-:-:S13]  /*0fb0*/  ISETP.NE.AND.EX P0, PT, R5, RZ, PT, P0 ;  /* 0x000000ff0500720c */ /* 0x000fda0003f05300 */
[----:B------:R-:W-:Y:S05]  /*0fc0*/  @!P0 BRA `(.L_x_11) ;  /* 0x0000000000088947 */ /* 0x000fea0003800000 */
[----:B------:R0:W5:Y:S01]  /*0fd0*/  LD.E R88, desc[UR38][R4.64] ;  /* 0x0000002604587980 */ /* 0x000162000c101900 */
[----:B------:R-:W-:Y:S05]  /*0fe0*/  BRA `(.L_x_12) ;  /* 0x0000000000247947 */ /* 0x000fea0003800000 */
.L_x_11:
[----:B------:R-:W-:Y:S02]  /*0ff0*/  ULDC.64 UR4, c[0x0][0x588] ;  /* 0x0001620000047ab9 */ /* 0x000fe40000000a00 */
[----:B------:R-:W-:-:S04]  /*1000*/  ISETP.NE.U32.AND P0, PT, RZ, UR4, PT ;  /* 0x00000004ff007c0c */ /* 0x000fc8000bf05070 */
[----:B------:R-:W-:-:S13]  /*1010*/  ISETP.NE.AND.EX P0, PT, RZ, UR5, PT, P0 ;  /* 0x00000005ff007c0c */ /* 0x000fda000bf05300 */
[----:B------:R-:W-:Y:S05]  /*1020*/  @!P0 BRA `(.L_x_13) ;  /* 0x00000000000c8947 */ /* 0x000fea0003800000 */
[----:B------:R-:W0:Y:S02]  /*1030*/  LDC.64 R88, c[0x0][0x588] ;  /* 0x00016200ff587b82 */ /* 0x000e240000000a00 */
[----:B0-----:R1:W5:Y:S01]  /*1040*/  LDG.E R88, desc[UR38][R88.64] ;  /* 0x0000002658587981 */ /* 0x001362000c1e1900 */
[----:B------:R-:W-:Y:S05]  /*1050*/  BRA `(.L_x_12) ;  /* 0x0000000000087947 */ /* 0x000fea0003800000 */
.L_x_13:
[----:B------:R-:W-:Y:S02]  /*1060*/  ULDC UR4, c[0x0][0x580] ;  /* 0x0001600000047ab9 */ /* 0x000fe40000000800 */
[----:B------:R-:W-:-:S07]  /*1070*/  IMAD.U32 R88, RZ, RZ, UR4 ;  /* 0x00000004ff587e24 */ /* 0x000fce000f8e00ff */
.L_x_12:
[----:B------:R-:W-:Y:S02]  /*1080*/  ULDC.64 UR4, c[0x0][0x5a0] ;  /* 0x0001680000047ab9 */ /* 0x000fe40000000a00 */
[----:B------:R-:W-:-:S04]  /*1090*/  ISETP.NE.U32.AND P0, PT, RZ, UR4, PT ;  /* 0x00000004ff007c0c */ /* 0x000fc8000bf05070 */
[----:B------:R-:W-:-:S13]  /*10a0*/  ISETP.NE.AND.EX P0, PT, RZ, UR5, PT, P0 ;  /* 0x00000005ff007c0c */ /* 0x000fda000bf05300 */
[----:B------:R-:W-:Y:S05]  /*10b0*/  @!P0 BRA `(.L_x_14) ;  /* 0x00000000001c8947 */ /* 0x000fea0003800000 */
[----:B0-----:R-:W0:Y:S02]  /*10c0*/  LDC.64 R4, c[0x0][0x5a0] ;  /* 0x00016800ff047b82 */ /* 0x001e240000000a00 */
[----:B0-----:R-:W2:Y:S02]  /*10d0*/  LDG.E.64 R4, desc[UR38][R4.64] ;  /* 0x0000002604047981 */ /* 0x001ea4000c1e1b00 */
[----:B--2---:R-:W-:-:S04]  /*10e0*/  ISETP.NE.U32.AND P0, PT, R4, RZ, PT ;  /* 0x000000ff0400720c */ /* 0x004fc80003f05070 */
[----:B------:R-:W-:-:S13]  /*10f0*/  ISETP.NE.AND.EX P0, PT, R5, RZ, PT, P0 ;  /* 0x000000ff0500720c */ /* 0x000fda0003f05300 */
[----:B------:R-:W-:Y:S05]  /*1100*/  @!P0 BRA `(.L_x_14) ;  /* 0x0000000000088947 */ /* 0x000fea0003800000 */
[----:B-1----:R0:W5:Y:S01]  /*1110*/  LD.E R89, desc[UR38][R4.64] ;  /* 0x0000002604597980 */ /* 0x002162000c101900 */
[----:B------:R-:W-:Y:S05]  /*1120*/  BRA `(.L_x_15) ;  /* 0x0000000000247947 */ /* 0x000fea0003800000 */
.L_x_14:
[----:B------:R-:W-:Y:S02]  /*1130*/  ULDC.64 UR4, c[0x0][0x590] ;  /* 0x0001640000047ab9 */ /* 0x000fe40000000a00 */
[----:B------:R-:W-:-:S04]  /*1140*/  ISETP.NE.U32.AND P0, PT, RZ, UR4, PT ;  /* 0x00000004ff007c0c */ /* 0x000fc8000bf05070 */
[----:B------:R-:W-:-:S13]  /*1150*/  ISETP.NE.AND.EX P0, PT, RZ, UR5, PT, P0 ;  /* 0x00000005ff007c0c */ /* 0x000fda000bf05300 */
[----:B------:R-:W-:Y:S05]  /*1160*/  @!P0 BRA `(.L_x_16) ;  /* 0x00000000000c8947 */ /* 0x000fea0003800000 */
[----:B0-----:R-:W1:Y:S02]  /*1170*/  LDC.64 R4, c[0x0][0x590] ;  /* 0x00016400ff047b82 */ /* 0x001e640000000a00 */
[----:B-1----:R1:W5:Y:S01]  /*1180*/  LDG.E R89, desc[UR38][R4.64] ;  /* 0x0000002604597981 */ /* 0x002362000c1e1900 */
[----:B------:R-:W-:Y:S05]  /*1190*/  BRA `(.L_x_15) ;  /* 0x0000000000087947 */ /* 0x000fea0003800000 */
.L_x_16:
[----:B------:R-:W-:Y:S02]  /*11a0*/  ULDC UR4, c[0x0][0x584] ;  /* 0x0001610000047ab9 */ /* 0x000fe40000000800 */
[----:B-1----:R-:W-:-:S07]  /*11b0*/  IMAD.U32 R89, RZ, RZ, UR4 ;  /* 0x00000004ff597e24 */ /* 0x002fce000f8e00ff */
.L_x_15:
[----:B------:R-:W-:-:S13]  /*11c0*/  LOP3.LUT P0, RZ, R3, 0xff, RZ, 0xc0, !PT ;  /* 0x000000ff03ff7812 */ /* 0x000fda000780c0ff */
[----:B------:R-:W-:Y:S05]  /*11d0*/  @!P0 EXIT ;  /* 0x000000000000894d */ /* 0x000fea0003800000 */
[----:B------:R-:W2:Y:S01]  /*11e0*/  LDC R92, c[0x0][0x658] ;  /* 0x00019600ff5c7b82 */ /* 0x000ea20000000800 */
[----:B------:R-:W-:Y:S01]  /*11f0*/  ULDC.64 UR6, c[0x0][0x288] ;  /* 0x0000a20000067ab9 */ /* 0x000fe20000000a00 */
[----:B------:R-:W-:Y:S01]  /*1200*/  LOP3.LUT R6, R6, 0x1, RZ, 0xc0, !PT ;  /* 0x0000000106067812 */ /* 0x000fe200078ec0ff */
[----:B------:R-:W-:Y:S01]  /*1210*/  UIADD3 UR4, UR7, 0x3f, URZ ;  /* 0x0000003f07047890 */ /* 0x000fe2000fffe03f */
[----:B------:R-:W-:Y:S01]  /*1220*/  SHF.R.U32.HI R3, RZ, 0x2, R94 ;  /* 0x00000002ff037819 */ /* 0x000fe2000001165e */
[----:B01----:R-:W-:Y:S01]  /*1230*/  IMAD.MOV.U32 R5, RZ, RZ, -0x1 ;  /* 0xffffffffff057424 */ /* 0x003fe200078e00ff */
[----:B------:R-:W-:Y:S01]  /*1240*/  SHF.R.U32.HI R0, RZ, 0x1, R0 ;  /* 0x00000001ff007819 */ /* 0x000fe20000011600 */
[----:B------:R-:W-:Y:S01]  /*1250*/  USHF.R.S32.HI UR5, URZ, 0x1f, UR4 ;  /* 0x0000001f3f057899 */ /* 0x000fe20008011404 */
[----:B------:R-:W0:Y:S01]  /*1260*/  LDC.64 R90, c[0x0][0x5c8] ;  /* 0x00017200ff5a7b82 */ /* 0x000e220000000a00 */
[----:B------:R-:W-:Y:S01]  /*1270*/  IMAD.SHL.U32 R22, R6, 0x40, RZ ;  /* 0x0000004006167824 */ /* 0x000fe200078e00ff */
[----:B------:R-:W-:Y:S01]  /*1280*/  LOP3.LUT R3, R3, 0x7, RZ, 0xc0, !PT ;  /* 0x0000000703037812 */ /* 0x000fe200078ec0ff */
[----:B------:R-:W-:Y:S01]  /*1290*/  ULEA.HI UR5, UR5, UR4, URZ, 0x6 ;  /* 0x0000000405057291 */ /* 0x000fe2000f8f303f */
[----:B------:R-:W-:Y:S01]  /*12a0*/  LOP3.LUT R0, R0, 0x30, RZ, 0xc0, !PT ;  /* 0x0000003000007812 */ /* 0x000fe200078ec0ff */
[----:B------:R-:W-:Y:S01]  /*12b0*/  IMAD.MOV.U32 R7, RZ, RZ, 0x1 ;  /* 0x00000001ff077424 */ /* 0x000fe200078e00ff */
[--C-:B------:R-:W-:Y:S01]  /*12c0*/  LOP3.LUT R22, R22, 0x40, R3.reuse, 0xe2, !PT ;  /* 0x0000004016167812 */ /* 0x100fe200078ee203 */
[----:B------:R-:W-:Y:S01]  /*12d0*/  USHF.R.S32.HI UR43, URZ, 0x6, UR5 ;  /* 0x000000063f2b7899 */ /* 0x000fe20008011405 */
[----:B------:R-:W1:Y:S01]  /*12e0*/  LDC R96, c[0x0][0x600] ;  /* 0x00018000ff607b82 */ /* 0x000e620000000800 */
[----:B------:R-:W-:Y:S01]  /*12f0*/  IADD3 R3, RZ, -R0, -R3 ;  /* 0x80000000ff037210 */ /* 0x000fe20007ffe803 */
[----:B------:R-:W-:Y:S01]  /*1300*/  IMAD.U32 R4, RZ, RZ, UR6 ;  /* 0x00000006ff047e24 */ /* 0x000fe2000f8e00ff */
[C---:B------:R-:W-:Y:S01]  /*1310*/  LOP3.LUT R93, R94.reuse, 0x3, RZ, 0xc0, !PT ;  /* 0x000000035e5d7812 */ /* 0x040fe200078ec0ff */
[----:B------:R-:W-:Y:S01]  /*1320*/  UISETP.LT.AND UP0, UPT, UR43, 0x1, UPT ;  /* 0x000000012b00788c */ /* 0x000fe2000bf01270 */
[----:B------:R-:W-:Y:S01]  /*1330*/  LOP3.LUT R95, R94, 0x80, RZ, 0xc0, !PT ;  /* 0x000000805e5f7812 */ /* 0x000fe200078ec0ff */
[----:B------:R-:W-:Y:S01]  /*1340*/  IMAD R3, R6, -0x40, R3 ;  /* 0xffffffc006037824 */ /* 0x000fe200078e0203 */
[----:B------:R-:W-:Y:S01]  /*1350*/  ULDC UR4, c[0x0][0x284] ;  /* 0x0000a10000047ab9 */ /* 0x000fe20000000800 */
[----:B--2---:R-:W-:Y:S01]  /*1360*/  SHF.L.U32 R5, R5, R92, RZ ;  /* 0x0000005c05057219 */ /* 0x004fe200000006ff */
[----:B------:R-:W-:Y:S01]  /*1370*/  USEL UR44, UR43, 0x1, UP0 ;  /* 0x000000012b2c7887 */ /* 0x000fe20008000000 */
[----:B------:R-:W-:Y:S01]  /*1380*/  IMAD R93, R93, -0x2, R4 ;  /* 0xfffffffe5d5d7824 */ /* 0x000fe200078e0204 */
[----:B------:R-:W-:Y:S01]  /*1390*/  LOP3.LUT R22, R22, R0, RZ, 0xfc, !PT ;  /* 0x0000000016167212 */ /* 0x000fe200078efcff */
[----:B------:R-:W-:Y:S01]  /*13a0*/  IMAD.SHL.U32 R94, R94, 0x2, RZ ;  /* 0x000000025e5e7824 */ /* 0x000fe200078e00ff */
[----:B------:R-:W-:Y:S01]  /*13b0*/  SHF.L.U32 R92, R7, R92, RZ ;  /* 0x0000005c075c7219 */ /* 0x000fe200000006ff */
[----:B------:R-:W-:Y:S01]  /*13c0*/  VIADD R98, R3, UR4 ;  /* 0x0000000403627c36 */ /* 0x000fe20008000000 */
[----:B------:R-:W-:Y:S01]  /*13d0*/  LOP3.LUT R103, R18, 0x1, RZ, 0xfc, !PT ;  /* 0x0000000112677812 */ /* 0x000fe200078efcff */
[----:B------:R-:W-:Y:S01]  /*13e0*/  IMAD.MOV.U32 R23, RZ, RZ, RZ ;  /* 0x000000ffff177224 */ /* 0x000fe200078e00ff */
[C---:B0-----:R-:W-:Y:S01]  /*13f0*/  SHF.L.U64.HI R91, R90.reuse, 0x3, R91 ;  /* 0x000000035a5b7819 */ /* 0x041fe2000001025b */
[----:B------:R-:W-:Y:S01]  /*1400*/  IMAD.SHL.U32 R90, R90, 0x8, RZ ;  /* 0x000000085a5a7824 */ /* 0x000fe200078e00ff */
[----:B------:R-:W-:Y:S01]  /*1410*/  SHF.R.U32.HI R95, RZ, 0x7, R95 ;  /* 0x00000007ff5f7819 */ /* 0x000fe2000001165f */
[----:B------:R-:W-:Y:S01]  /*1420*/  UIADD3 UR44, UR43, -UR44, URZ ;  /* 0x8000002c2b2c7290 */ /* 0x000fe2000fffe03f */
[----:B------:R-:W-:Y:S01]  /*1430*/  LOP3.LUT R97, RZ, R5, RZ, 0x33, !PT ;  /* 0x00000005ff617212 */ /* 0x000fe200078e33ff */
[----:B------:R-:W-:Y:S01]  /*1440*/  UMOV UR40, URZ ;  /* 0x0000003f00287c82 */ /* 0x000fe20008000000 */
[----:B------:R-:W-:Y:S01]  /*1450*/  UMOV UR41, URZ ;  /* 0x0000003f00297c82 */ /* 0x000fe20008000000 */
[----:B-1----:R-:W-:-:S08]  /*1460*/  VIADD R96, R96, 0xffffffff ;  /* 0xffffffff60607836 */ /* 0x002fd00000000000 */
.L_x_164:
[----:B0-----:R-:W0:Y:S01]  /*1470*/  SHFL.IDX PT, R0, R95, RZ, 0x1f ;  /* 0x00001fff5f007589 */ /* 0x001e2200000e0000 */
[----:B-1----:R-:W1:Y:S01]  /*1480*/  S2UR UR7, SR_CgaCtaId ;  /* 0x00000000000779c3 */ /* 0x002e620000008800 */
[----:B------:R-:W-:Y:S01]  /*1490*/  UMOV UR6, 0x400 ;  /* 0x0000040000067882 */ /* 0x000fe20000000000 */
[----:B0-----:R-:W-:Y:S01]  /*14a0*/  R2UR UR4, R0 ;  /* 0x00000000000472ca */ /* 0x001fe200000e0000 */
[----:B-1----:R-:W-:-:S12]  /*14b0*/  ULEA UR6, UR7, UR6, 0x18 ;  /* 0x0000000607067291 */ /* 0x002fd8000f8ec03f */
[----:B------:R-:W-:-:S04]  /*14c0*/  ULEA.HI UR5, UR4, UR4, URZ, 0x1 ;  /* 0x0000000404057291 */ /* 0x000fc8000f8f083f */
[----:B------:R-:W-:-:S04]  /*14d0*/  ULOP3.LUT UR5, UR5, 0x7fffe, URZ, 0xc0, !UPT ;  /* 0x0007fffe05057892 */ /* 0x000fc8000f8ec03f */
[----:B------:R-:W-:-:S03]  /*14e0*/  UIADD3 UR5, UR4, -UR5, URZ ;  /* 0x8000000504057290 */ /* 0x000fc6000fffe03f */
[----:B------:R-:W-:Y:S01]  /*14f0*/  ULDC UR4, c[0x0][0x28c] ;  /* 0x0000a30000047ab9 */ /* 0x000fe20000000800 */
[----:B------:R-:W-:Y:S01]  /*1500*/  ULEA UR5, UR5, UR6, 0xd ;  /* 0x0000000605057291 */ /* 0x000fe2000f8e683f */
[----:B------:R-:W-:-:S03]  /*1510*/  ISETP.LT.AND P0, PT, RZ, UR4, PT ;  /* 0x00000004ff007c0c */ /* 0x000fc6000bf01270 */
[----:B------:R-:W-:-:S04]  /*1520*/  UIADD3 UR5, UR5, 0x180, URZ ;  /* 0x0000018005057890 */ /* 0x000fc8000fffe03f */
[----:B------:R-:W-:-:S04]  /*1530*/  USHF.R.U32.HI UR5, URZ, 0x4, UR5 ;  /* 0x000000043f057899 */ /* 0x000fc80008011605 */
[----:B------:R-:W-:-:S04]  /*1540*/  ULOP3.LUT UR5, UR5, 0x3fff, URZ, 0xc0, !UPT ;  /* 0x00003fff05057892 */ /* 0x000fc8000f8ec03f */
[----:B------:R-:W-:Y:S01]  /*1550*/  ULOP3.LUT UR45, UR5, 0x10000, URZ, 0xfc, !UPT ;  /* 0x00010000052d7892 */ /* 0x000fe2000f8efc3f */
[----:B--2345:R-:W-:Y:S11]  /*1560*/  @P0 BRA `(.L_x_17) ;  /* 0x0000000000400947 */ /* 0x03cff60003800000 */
[----:B------:R-:W-:Y:S01]  /*1570*/  MOV R0, 0x0 ;  /* 0x0000000000007802 */ /* 0x000fe20000000f00 */
[----:B------:R-:W-:Y:S01]  /*1580*/  ULDC.64 UR4, c[0x4][0x68] ;  /* 0x01001a0000047ab9 */ /* 0x000fe20000000a00 */
[----:B------:R-:W-:Y:S01]  /*1590*/  ULDC.64 UR6, c[0x4][0x8] ;  /* 0x0100020000067ab9 */ /* 0x000fe20000000a00 */
[----:B------:R-:W-:Y:S01]  /*15a0*/  IMAD.U32 R4, RZ, RZ, UR4 ;  /* 0x00000004ff047e24 */ /* 0x000fe2000f8e00ff */
[----:B------:R0:W1:Y:S01]  /*15b0*/  LDC.64 R14, c[0x4][R0] ;  /* 0x01000000000e7b82 */ /* 0x0000620000000a00 */
[----:B------:R-:W-:Y:S01]  /*15c0*/  IMAD.U32 R5, RZ, RZ, UR5 ;  /* 0x00000005ff057e24 */ /* 0x000fe2000f8e00ff */
[----:B------:R-:W-:Y:S01]  /*15d0*/  ULDC.64 UR4, c[0x4][0x70] ;  /* 0x01001c0000047ab9 */ /* 0x000fe20000000a00 */
[----:B------:R-:W-:Y:S02]  /*15e0*/  IMAD.U32 R10, RZ, RZ, UR6 ;  /* 0x00000006ff0a7e24 */ /* 0x000fe4000f8e00ff */
[----:B------:R-:W-:Y:S02]  /*15f0*/  IMAD.U32 R6, RZ, RZ, UR4 ;  /* 0x00000004ff067e24 */ /* 0x000fe4000f8e00ff */
[----:B------:R-:W-:-:S02]  /*1600*/  IMAD.U32 R7, RZ, RZ, UR5 ;  /* 0x00000005ff077e24 */ /* 0x000fc4000f8e00ff */
[----:B------:R-:W-:Y:S02]  /*1610*/  IMAD.U32 R11, RZ, RZ, UR7 ;  /* 0x00000007ff0b7e24 */ /* 0x000fe4000f8e00ff */
[----:B------:R-:W-:Y:S02]  /*1620*/  IMAD.MOV.U32 R8, RZ, RZ, 0x1e1 ;  /* 0x000001e1ff087424 */ /* 0x000fe400078e00ff */
[----:B------:R-:W-:Y:S02]  /*1630*/  IMAD.MOV.U32 R12, RZ, RZ, 0x1 ;  /* 0x00000001ff0c7424 */ /* 0x000fe400078e00ff */
[----:B0-----:R-:W-:-:S07]  /*1640*/  IMAD.MOV.U32 R13, RZ, RZ, RZ ;  /* 0x000000ffff0d7224 */ /* 0x001fce00078e00ff */
[----:B------:R-:W-:-:S07]  /*1650*/  LEPC R20, `(.L_x_17) ;  /* 0x000000001014794e */ /* 0x000fce0000000000 */
[----:B-1---5:R-:W-:Y:S05]  /*1660*/  CALL.ABS.NOINC R14 ;  /* 0x000000000e007343 */ /* 0x022fea0003c00000 */
.L_x_17:
[----:B------:R-:W-:-:S13]  /*1670*/  ISETP.NE.AND P0, PT, R103, 0x3, PT ;  /* 0x000000036700780c */ /* 0x000fda0003f05270 */
[----:B------:R-:W-:Y:S05]  /*1680*/  @!P0 BRA `(.L_x_18) ;  /* 0x0000000000048947 */ /* 0x000fea0003800000 */
[----:B------:R-:W-:Y:S01]  /*1690*/  BPT.TRAP 0x1 ;  /* 0x000000040000795c */ /* 0x000fe20000300000 */
.L_x_18:
[----:B------:R-:W0:Y:S01]  /*16a0*/  S2UR UR5, SR_CgaCtaId ;  /* 0x00000000000579c3 */ /* 0x000e220000008800 */
[----:B------:R-:W-:Y:S01]  /*16b0*/  UMOV UR4, 0x400 ;  /* 0x0000040000047882 */ /* 0x000fe20000000000 */
[----:B------:R-:W-:Y:S02]  /*16c0*/  IMAD.U32 R0, RZ, RZ, UR40 ;  /* 0x00000028ff007e24 */ /* 0x000fe4000f8e00ff */
[----:B------:R-:W-:-:S03]  /*16d0*/  IMAD.U32 R3, RZ, RZ, UR41 ;  /* 0x00000029ff037e24 */ /* 0x000fc6000f8e00ff */
[----:B------:R-:W-:Y:S01]  /*16e0*/  SHF.L.U32 R0, R0, 0x1f, RZ ;  /* 0x0000001f00007819 */ /* 0x000fe200000006ff */
[----:B0-----:R-:W-:-:S06]  /*16f0*/  ULEA UR4, UR5, UR4, 0x18 ;  /* 0x0000000405047291 */ /* 0x001fcc000f8ec03f */
[----:B------:R-:W-:-:S04]  /*1700*/  IMAD.U32 R6, RZ, RZ, UR4 ;  /* 0x00000004ff067e24 */ /* 0x000fc8000f8e00ff */
[----:B------:R-:W-:-:S04]  /*1710*/  IMAD R3, R3, 0x8, R6 ;  /* 0x0000000803037824 */ /* 0x000fc800078e0206 */
[----:B------:R0:W1:Y:S01]  /*1720*/  SYNCS.PHASECHK.TRANS64.TRYWAIT P1, [R3+URZ], R0 ;  /* 0x00000000030075a7 */ /* 0x000062000802017f */
[----:B------:R-:W-:Y:S05]  /*1730*/  @!P0 BRA `(.L_x_19) ;  /* 0x0000000000048947 */ /* 0x000fea0003800000 */
[----:B------:R-:W-:Y:S01]  /*1740*/  BPT.TRAP 0x1 ;  /* 0x000000040000795c */ /* 0x000fe20000300000 */
.L_x_19:
[----:B------:R-:W-:-:S05]  /*1750*/  IMAD.U32 R4, RZ, RZ, UR44 ;  /* 0x0000002cff047e24 */ /* 0x000fca000f8e00ff */
[----:B------:R-:W-:Y:S01]  /*1760*/  ISETP.GE.AND P2, PT, R4, 0x1, PT ;  /* 0x000000010400780c */ /* 0x000fe20003f46270 */
[----:B-1----:R-:W-:-:S12]  /*1770*/  @P1 BRA `(.L_x_20) ;  /* 0x0000000000081947 */ /* 0x002fd80003800000 */
[----:B------:R-:W1:Y:S02]  /*1780*/  SYNCS.PHASECHK.TRANS64.TRYWAIT P1, [R3+URZ], R0 ;  /* 0x00000000030075a7 */ /* 0x000e64000802017f */
[----:B-1----:R-:W-:Y:S05]  /*1790*/  @!P1 BRA `(.L_x_21) ;  /* 0x0000006400f09947 */ /* 0x002fea0003800000 */
.L_x_20:
[----:B------:R-:W-:Y:S05]  /*17a0*/  WARPSYNC.ALL ;  /* 0x0000000000007948 */ /* 0x000fea0003800000 */
[----:B------:R-:W-:Y:S01]  /*17b0*/  R2UR UR4, R6 ;  /* 0x00000000060472ca */ /* 0x000fe200000e0000 */
[----:B------:R-:W-:Y:S01]  /*17c0*/  ULEA UR5, UR41, UR45, 0xa ;  /* 0x0000002d29057291 */ /* 0x000fe2000f8e503f */
[----:B------:R-:W-:Y:S01]  /*17d0*/  WARPGROUP.ARRIVE ;  /* 0x00000000000079c5 */ /* 0x000fe20000000000 */
[----:B------:R-:W-:Y:S01]  /*17e0*/  UMOV UR9, 0x40000040 ;  /* 0x4000004000097882 */ /* 0x000fe20000000000 */
[----:B------:R-:W-:-:S04]  /*17f0*/  UMOV UR11, 0x40000040 ;  /* 0x40000040000b7882 */ /* 0x000fc80000000000 */
[----:B------:R-:W-:-:S05]  /*1800*/  UMOV UR8, UR5 ;  /* 0x0000000500087c82 */ /* 0x000fca0008000000 */
[----:B------:R-:W-:-:S04]  /*1810*/  UIADD3 UR4, UR4, 0x1c180, URZ ;  /* 0x0001c18004047890 */ /* 0x000fc8000fffe03f */
[----:B------:R-:W-:-:S04]  /*1820*/  USHF.R.U32.HI UR4, URZ, 0x4, UR4 ;  /* 0x000000043f047899 */ /* 0x000fc80008011604 */
[----:B------:R-:W-:-:S04]  /*1830*/  ULOP3.LUT UR4, UR4, 0x3fff, URZ, 0xc0, !UPT ;  /* 0x00003fff04047892 */ /* 0x000fc8000f8ec03f */
[----:B------:R-:W-:-:S04]  /*1840*/  ULOP3.LUT UR4, UR4, 0x10000, URZ, 0xfc, !UPT ;  /* 0x0001000004047892 */ /* 0x000fc8000f8efc3f */
[----:B------:R-:W-:-:S07]  /*1850*/  ULEA UR6, UR41, UR4, 0xa ;  /* 0x0000000429067291 */ /* 0x000fce000f8e503f */
[----:B------:R-:W-:Y:S02]  /*1860*/  UMOV UR10, UR6 ;  /* 0x00000006000a7c82 */ /* 0x000fe40008000000 */
[----:B------:R-:W-:Y:S01]  /*1870*/  HGMMA.64x128x16.F32 R24, gdesc[UR8], RZ, !UPT, gsb0 ;  /* 0x01e00000081879f0 */ /* 0x000fe2000c0008ff */
[----:B------:R-:W-:Y:S02]  /*1880*/  UIADD3 UR8, UR5, 0x2, URZ ;  /* 0x0000000205087890 */ /* 0x000fe4000fffe03f */
[----:B------:R-:W-:Y:S01]  /*1890*/  UIADD3 UR10, UR6, 0x2, URZ ;  /* 0x00000002060a7890 */ /* 0x000fe2000fffe03f */
[----:B------:R-:W-:Y:S01]  /*18a0*/  UMOV UR9, 0x40000040 ;  /* 0x4000004000097882 */ /* 0x000fe20000000000 */
[----:B------:R-:W-:Y:S01]  /*18b0*/  UMOV UR11, 0x40000040 ;  /* 0x40000040000b7882 */ /* 0x000fe20000000000 */
[----:B------:R-:W-:Y:S02]  /*18c0*/  WARPGROUP.DEPBAR.LE gsb0, 0x0 ;  /* 0x00008000000079c5 */ /* 0x000fe40000010000 */
[----:B------:R-:W-:-:S06]  /*18d0*/  WARPGROUP.ARRIVE ;  /* 0x00000000000079c5 */ /* 0x000fcc0000000000 */
[----:B------:R-:W-:Y:S01]  /*18e0*/  HGMMA.64x128x16.F32 R24, gdesc[UR8], R24, gsb0 ;  /* 0x01e00000081879f0 */ /* 0x000fe20008000818 */
        /* <DEDUP_REMOVED lines=13> */
[----:B------:R-:W-:Y:S03]  /*19c0*/  HGMMA.64x128x16.F32 R24, gdesc[UR8], R24, gsb0 ;  /* 0x01e00000081879f0 */ /* 0x000fe60008000818 */
[----:B------:R-:W-:Y:S02]  /*19d0*/  WARPGROUP.DEPBAR.LE gsb0, 0x0 ;  /* 0x00008000000079c5 */ /* 0x000fe40000010000 */
[----:B------:R-:W-:Y:S05]  /*19e0*/  @!P2 BRA `(.L_x_22) ;  /* 0x000000040028a947 */ /* 0x000fea0003800000 */
[----:B------:R-:W-:Y:S01]  /*19f0*/  UIADD3 UR5, UR41, 0x1, URZ ;  /* 0x0000000129057890 */ /* 0x000fe2000fffe03f */
[----:B01----:R-:W-:Y:S02]  /*1a00*/  IMAD.U32 R0, RZ, RZ, UR44 ;  /* 0x0000002cff007e24 */ /* 0x003fe4000f8e00ff */
[----:B------:R-:W-:Y:S01]  /*1a10*/  IMAD.U32 R3, RZ, RZ, UR41 ;  /* 0x00000029ff037e24 */ /* 0x000fe2000f8e00ff */
[----:B------:R-:W-:-:S04]  /*1a20*/  UISETP.NE.AND UP0, UPT, UR5, 0x7, UPT ;  /* 0x000000070500788c */ /* 0x000fc8000bf05270 */
[----:B------:R-:W-:Y:S02]  /*1a30*/  USEL UR6, URZ, 0x1, UP0 ;  /* 0x000000013f067887 */ /* 0x000fe40008000000 */
[----:B------:R-:W-:Y:S02]  /*1a40*/  USEL UR5, UR5, URZ, UP0 ;  /* 0x0000003f05057287 */ /* 0x000fe40008000000 */
[----:B------:R-:W-:-:S06]  /*1a50*/  ULOP3.LUT UR6, UR40, UR6, URZ, 0x3c, !UPT ;  /* 0x0000000628067292 */ /* 0x000fcc000f8e3c3f */
[----:B------:R-:W-:-:S07]  /*1a60*/  IMAD.U32 R7, RZ, RZ, UR6 ;  /* 0x00000006ff077e24 */ /* 0x000fce000f8e00ff */
.L_x_29:
[----:B------:R-:W-:Y:S05]  /*1a70*/  @!P0 BRA `(.L_x_23) ;  /* 0x0000000000048947 */ /* 0x000fea0003800000 */
[----:B------:R-:W-:Y:S01]  /*1a80*/  BPT.TRAP 0x1 ;  /* 0x000000040000795c */ /* 0x000fe20000300000 */
.L_x_23:
[----:B------:R-:W0:Y:S01]  /*1a90*/  S2UR UR7, SR_CgaCtaId ;  /* 0x00000000000779c3 */ /* 0x000e220000008800 */
[----:B------:R-:W-:Y:S01]  /*1aa0*/  UMOV UR6, 0x400 ;  /* 0x0000040000067882 */ /* 0x000fe20000000000 */
[----:B------:R-:W-:Y:S01]  /*1ab0*/  IMAD.U32 R5, RZ, RZ, UR5 ;  /* 0x00000005ff057e24 */ /* 0x000fe2000f8e00ff */
[----:B------:R-:W-:Y:S01]  /*1ac0*/  SHF.L.U32 R4, R7, 0x1f, RZ ;  /* 0x0000001f07047819 */ /* 0x000fe200000006ff */
[----:B0-----:R-:W-:-:S06]  /*1ad0*/  ULEA UR6, UR7, UR6, 0x18 ;  /* 0x0000000607067291 */ /* 0x001fcc000f8ec03f */
[----:B------:R-:W-:-:S04]  /*1ae0*/  IMAD.U32 R6, RZ, RZ, UR6 ;  /* 0x00000006ff067e24 */ /* 0x000fc8000f8e00ff */
[----:B------:R-:W-:-:S04]  /*1af0*/  IMAD R5, R5, 0x8, R6 ;  /* 0x0000000805057824 */ /* 0x000fc800078e0206 */
[----:B------:R0:W1:Y:S01]  /*1b00*/  SYNCS.PHASECHK.TRANS64.TRYWAIT P1, [R5+URZ], R4 ;  /* 0x00000004050075a7 */ /* 0x000062000802017f */
[----:B------:R-:W-:Y:S05]  /*1b10*/  @!P0 BRA `(.L_x_24) ;  /* 0x0000000000048947 */ /* 0x000fea0003800000 */
[----:B------:R-:W-:Y:S01]  /*1b20*/  BPT.TRAP 0x1 ;  /* 0x000000040000795c */ /* 0x000fe20000300000 */
.L_x_24:
[----:B-1----:R-:W-:Y:S05]  /*1b30*/  @P1 BRA `(.L_x_25) ;  /* 0x0000000000081947 */ /* 0x002fea0003800000 */
[----:B------:R-:W1:Y:S02]  /*1b40*/  SYNCS.PHASECHK.TRANS64.TRYWAIT P1, [R5+URZ], R4 ;  /* 0x00000004050075a7 */ /* 0x000e64000802017f */
[----:B-1----:R-:W-:Y:S05]  /*1b50*/  @!P1 BRA `(.L_x_26) ;  /* 0x0000006400149947 */ /* 0x002fea0003800000 */
.L_x_25:
[----:B------:R-:W-:Y:S01]  /*1b60*/  ULEA UR6, UR5, UR45, 0xa ;  /* 0x0000002d05067291 */ /* 0x000fe2000f8e503f */
[----:B------:R-:W-:Y:S01]  /*1b70*/  WARPGROUP.ARRIVE ;  /* 0x00000000000079c5 */ /* 0x000fe20000000000 */
[----:B------:R-:W-:Y:S01]  /*1b80*/  ULEA UR7, UR5, UR4, 0xa ;  /* 0x0000000405077291 */ /* 0x000fe2000f8e503f */
[----:B------:R-:W-:Y:S01]  /*1b90*/  UMOV UR9, 0x40000040 ;  /* 0x4000004000097882 */ /* 0x000fe20000000000 */
[----:B------:R-:W-:-:S03]  /*1ba0*/  UMOV UR11, 0x40000040 ;  /* 0x40000040000b7882 */ /* 0x000fc60000000000 */
[----:B------:R-:W-:Y:S02]  /*1bb0*/  UMOV UR8, UR6 ;  /* 0x0000000600087c82 */ /* 0x000fe40008000000 */
[----:B------:R-:W-:Y:S02]  /*1bc0*/  UMOV UR10, UR7 ;  /* 0x00000007000a7c82 */ /* 0x000fe40008000000 */
[----:B------:R-:W-:Y:S01]  /*1bd0*/  HGMMA.64x128x16.F32 R24, gdesc[UR8], R24, gsb0 ;  /* 0x01e00000081879f0 */ /* 0x000fe20008000818 */
[----:B------:R-:W-:Y:S02]  /*1be0*/  UIADD3 UR8, UR6, 0x2, URZ ;  /* 0x0000000206087890 */ /* 0x000fe4000fffe03f */
[----:B------:R-:W-:Y:S01]  /*1bf0*/  UIADD3 UR10, UR7, 0x2, URZ ;  /* 0x00000002070a7890 */ /* 0x000fe2000fffe03f */
[----:B------:R-:W-:Y:S01]  /*1c00*/  UMOV UR9, 0x40000040 ;  /* 0x4000004000097882 */ /* 0x000fe20000000000 */
[----:B------:R-:W-:Y:S01]  /*1c10*/  UMOV UR11, 0x40000040 ;  /* 0x40000040000b7882 */ /* 0x000fe20000000000 */
[----:B------:R-:W-:-:S02]  /*1c20*/  WARPGROUP.DEPBAR.LE gsb0, 0x0 ;  /* 0x00008000000079c5 */ /* 0x000fc40000010000 */
        /* <DEDUP_REMOVED lines=18> */
[----:B------:R-:W-:Y:S01]  /*1d50*/  BPT.TRAP 0x1 ;  /* 0x000000040000795c */ /* 0x000fe20000300000 */
.L_x_27:
[----:B------:R-:W-:-:S13]  /*1d60*/  ISETP.NE.AND P1, PT, R102, RZ, PT ;  /* 0x000000ff6600720c */ /* 0x000fda0003f25270 */
[----:B01----:R-:W-:-:S04]  /*1d70*/  @P1 IMAD R4, R3, 0x8, R6 ;  /* 0x0000000803041824 */ /* 0x003fc800078e0206 */
[----:B------:R-:W-:-:S05]  /*1d80*/  @P1 VIADD R4, R4, 0x38 ;  /* 0x0000003804041836 */ /* 0x000fca0000000000 */
[----:B------:R-:W-:-:S04]  /*1d90*/  @P1 PRMT R4, R19, 0x654, R4 ;  /* 0x0000065413041816 */ /* 0x000fc80000000004 */
[----:B------:R0:W-:Y:S01]  /*1da0*/  @P1 SYNCS.ARRIVE.TRANS64.RED.A1T0 RZ, [R4+URZ], RZ ;  /* 0x000000ff04ff19a7 */ /* 0x0001e2000810043f */
[----:B------:R-:W-:-:S13]  /*1db0*/  ISETP.GT.U32.AND P1, PT, R18, 0x1, PT ;  /* 0x000000011200780c */ /* 0x000fda0003f24070 */
[----:B0-----:R-:W-:Y:S05]  /*1dc0*/  @P1 BRA `(.L_x_28) ;  /* 0x0000000000041947 */ /* 0x001fea0003800000 */
[----:B------:R-:W-:Y:S01]  /*1dd0*/  BPT.TRAP 0x1 ;  /* 0x000000040000795c */ /* 0x000fe20000300000 */
.L_x_28:
[----:B------:R-:W-:Y:S01]  /*1de0*/  UIADD3 UR5, UR5, 0x1, URZ ;  /* 0x0000000105057890 */ /* 0x000fe2000fffe03f */
[C---:B------:R-:W-:Y:S01]  /*1df0*/  ISETP.GT.AND P2, PT, R0.reuse, 0x1, PT ;  /* 0x000000010000780c */ /* 0x040fe20003f44270 */
[----:B------:R-:W-:Y:S02]  /*1e00*/  VIADD R3, R3, 0x1 ;  /* 0x0000000103037836 */ /* 0x000fe40000000000 */
[----:B------:R-:W-:Y:S01]  /*1e10*/  UISETP.NE.AND UP0, UPT, UR5, 0x7, UPT ;  /* 0x000000070500788c */ /* 0x000fe2000bf05270 */
[----:B------:R-:W-:Y:S02]  /*1e20*/  VIADD R0, R0, 0xffffffff ;  /* 0xffffffff00007836 */ /* 0x000fe40000000000 */
[C---:B------:R-:W-:Y:S01]  /*1e30*/  ISETP.NE.AND P1, PT, R3.reuse, 0x7, PT ;  /* 0x000000070300780c */ /* 0x040fe20003f25270 */
[----:B------:R-:W-:Y:S02]  /*1e40*/  USEL UR6, URZ, 0x1, UP0 ;  /* 0x000000013f067887 */ /* 0x000fe40008000000 */
[----:B------:R-:W-:Y:S01]  /*1e50*/  USEL UR5, UR5, URZ, UP0 ;  /* 0x0000003f05057287 */ /* 0x000fe20008000000 */
[----:B------:R-:W-:-:S03]  /*1e60*/  SEL R3, R3, RZ, P1 ;  /* 0x000000ff03037207 */ /* 0x000fc60000800000 */
[----:B------:R-:W-:Y:S01]  /*1e70*/  LOP3.LUT R7, R7, UR6, RZ, 0x3c, !PT ;  /* 0x0000000607077c12 */ /* 0x000fe2000f8e3cff */
[----:B------:R-:W-:Y:S07]  /*1e80*/  @P2 BRA `(.L_x_29) ;  /* 0xfffffff800f82947 */ /* 0x000fee000383ffff */
.L_x_22:
[----:B01----:R-:W0:Y:S02]  /*1e90*/  LDC R0, c[0x0][0x28c] ;  /* 0x0000a300ff007b82 */ /* 0x003e240000000800 */
[----:B0-----:R-:W-:-:S13]  /*1ea0*/  ISETP.GE.AND P1, PT, R0, 0x1, PT ;  /* 0x000000010000780c */ /* 0x001fda0003f26270 */
[----:B------:R-:W-:Y:S05]  /*1eb0*/  @!P1 BRA `(.L_x_30) ;  /* 0x0000000000509947 */ /* 0x000fea0003800000 */
[----:B------:R-:W-:Y:S05]  /*1ec0*/  @!P0 BRA `(.L_x_31) ;  /* 0x0000000000048947 */ /* 0x000fea0003800000 */
[----:B------:R-:W-:Y:S01]  /*1ed0*/  BPT.TRAP 0x1 ;  /* 0x000000040000795c */ /* 0x000fe20000300000 */
.L_x_31:
[----:B------:R-:W-:Y:S01]  /*1ee0*/  ISETP.NE.AND P1, PT, R102, RZ, PT ;  /* 0x000000ff6600720c */ /* 0x000fe20003f25270 */
[----:B------:R-:W-:Y:S01]  /*1ef0*/  BSSY B0, `(.L_x_32) ;  /* 0x000000e000007945 */ /* 0x000fe20003800000 */
[----:B------:R-:W-:-:S11]  /*1f00*/  ISETP.GT.U32.AND P0, PT, R18, 0x1, PT ;  /* 0x000000011200780c */ /* 0x000fd60003f04070 */
[----:B------:R-:W-:Y:S05]  /*1f10*/  @!P1 BRA `(.L_x_33) ;  /* 0x00000000002c9947 */ /* 0x000fea0003800000 */
[----:B------:R-:W-:-:S04]  /*1f20*/  UIADD3 UR6, UR44, UR41, URZ ;  /* 0x000000292c067290 */ /* 0x000fc8000fffe03f */
[----:B------:R-:W-:-:S04]  /*1f30*/  UIMAD.WIDE.U32 UR4, UR6, 0x24924925, URZ ;  /* 0x24924925060478a5 */ /* 0x000fc8000f8e003f */
[----:B------:R-:W-:-:S04]  /*1f40*/  UIADD3 UR4, UR6, -UR5, URZ ;  /* 0x8000000506047290 */ /* 0x000fc8000fffe03f */
[----:B------:R-:W-:-:S04]  /*1f50*/  ULEA.HI UR4, UR4, UR5, URZ, 0x1f ;  /* 0x0000000504047291 */ /* 0x000fc8000f8ff83f */
[----:B------:R-:W-:-:S04]  /*1f60*/  USHF.R.U32.HI UR4, URZ, 0x2, UR4 ;  /* 0x000000023f047899 */ /* 0x000fc80008011604 */
[----:B------:R-:W-:-:S06]  /*1f70*/  UIMAD UR4, UR4, -0x7, UR6 ;  /* 0xfffffff9040478a4 */ /* 0x000fcc000f8e0206 */
[----:B------:R-:W-:-:S04]  /*1f80*/  IMAD.U32 R3, RZ, RZ, UR4 ;  /* 0x00000004ff037e24 */ /* 0x000fc8000f8e00ff */
[----:B------:R-:W-:-:S04]  /*1f90*/  IMAD R0, R3, 0x8, R6 ;  /* 0x0000000803007824 */ /* 0x000fc800078e0206 */
[----:B------:R-:W-:-:S05]  /*1fa0*/  VIADD R0, R0, 0x38 ;  /* 0x0000003800007836 */ /* 0x000fca0000000000 */
[----:B------:R-:W-:-:S04]  /*1fb0*/  PRMT R0, R19, 0x654, R0 ;  /* 0x0000065413007816 */ /* 0x000fc80000000000 */
[----:B------:R0:W-:Y:S03]  /*1fc0*/  SYNCS.ARRIVE.TRANS64.RED.A1T0 RZ, [R0+URZ], RZ ;  /* 0x000000ff00ff79a7 */ /* 0x0001e6000810043f */
.L_x_33:
[----:B------:R-:W-:Y:S05]  /*1fd0*/  BSYNC B0 ;  /* 0x0000000000007941 */ /* 0x000fea0003800000 */
.L_x_32:
[----:B------:R-:W-:Y:S05]  /*1fe0*/  @P0 BRA `(.L_x_30) ;  /* 0x0000000000040947 */ /* 0x000fea0003800000 */
[----:B------:R-:W-:Y:S01]  /*1ff0*/  BPT.TRAP 0x1 ;  /* 0x000000040000795c */ /* 0x000fe20000300000 */
.L_x_30:
[----:B------:R-:W-:Y:S01]  /*2000*/  UISETP.GE.U32.AND UP1, UPT, UR43, 0x7, UPT ;  /* 0x000000072b00788c */ /* 0x000fe2000bf26070 */
[----:B------:R-:W-:Y:S01]  /*2010*/  IMAD.SHL.U32 R3, R100, 0x80, RZ ;  /* 0x0000008064037824 */ /* 0x000fe200078e00ff */
[----:B------:R-:W-:Y:S01]  /*2020*/  UIADD3 UR41, UR43, UR41, URZ ;  /* 0x000000292b297290 */ /* 0x000fe2000fffe03f */
[----:B------:R-:W-:Y:S01]  /*2030*/  SHF.R.S32.HI R13, RZ, 0x1f, R99 ;  /* 0x0000001fff0d7819 */ /* 0x000fe20000011463 */
[----:B------:R-:W-:Y:S01]  /*2040*/  ULDC UR10, c[0x0][0x288] ;  /* 0x0000a200000a7ab9 */ /* 0x000fe20000000800 */
[----:B------:R-:W-:Y:S01]  /*2050*/  IMAD.SHL.U32 R7, R101, 0x80, RZ ;  /* 0x0000008065077824 */ /* 0x000fe200078e00ff */
[C---:B------:R-:W-:Y:S01]  /*2060*/  LOP3.LUT R8, R3.reuse, 0x6, R94, 0xf8, !PT ;  /* 0x0000000603087812 */ /* 0x040fe200078ef85e */
[----:B------:R-:W-:Y:S01]  /*2070*/  UISETP.GT.U32.AND UP0, UPT, UR41, 0x6, UPT ;  /* 0x000000062900788c */ /* 0x000fe2000bf04070 */
[----:B------:R-:W-:Y:S01]  /*2080*/  ISETP.GE.AND P0, PT, R3, UR10, PT ;  /* 0x0000000a03007c0c */ /* 0x000fe2000bf06270 */
[----:B------:R-:W-:Y:S01]  /*2090*/  ULDC.64 UR6, c[0x0][0x5d0] ;  /* 0x0001740000067ab9 */ /* 0x000fe20000000a00 */
[----:B------:R-:W-:Y:S01]  /*20a0*/  ULDC UR11, c[0x0][0x284] ;  /* 0x0000a100000b7ab9 */ /* 0x000fe20000000800 */
[----:B------:R-:W-:Y:S01]  /*20b0*/  @UP1 UIMAD.WIDE.U32 UR4, UR41, 0x24924925, URZ ;  /* 0x24924925290418a5 */ /* 0x000fe2000f8e003f */
[----:B------:R-:W-:Y:S01]  /*20c0*/  SHF.R.S32.HI R9, RZ, 0x1f, R8 ;  /* 0x0000001fff097819 */ /* 0x000fe20000011408 */
[----:B0-----:R-:W-:Y:S01]  /*20d0*/  IMAD R0, R13, UR6, RZ ;  /* 0x000000060d007c24 */ /* 0x001fe2000f8e02ff */
[----:B------:R-:W-:Y:S01]  /*20e0*/  UISETP.LT.U32.AND UP0, UPT, UR43, 0x7, UP0 ;  /* 0x000000072b00788c */ /* 0x000fe20008701070 */
[----:B------:R-:W-:Y:S01]  /*20f0*/  ISETP.GE.OR P0, PT, R7, UR11, P0 ;  /* 0x0000000b07007c0c */ /* 0x000fe20008706670 */
[----:B------:R-:W-:Y:S01]  /*2100*/  @UP1 UIADD3 UR4, UR41, -UR5, URZ ;  /* 0x8000000529041290 */ /* 0x000fe2000fffe03f */
[C---:B------:R-:W-:Y:S01]  /*2110*/  IMAD R11, R99.reuse, UR7, R0 ;  /* 0x00000007630b7c24 */ /* 0x040fe2000f8e0200 */
[----:B------:R-:W-:Y:S01]  /*2120*/  ULDC.64 UR8, c[0x0][0x5c8] ;  /* 0x0001720000087ab9 */ /* 0x000fe20000000a00 */
[----:B------:R-:W-:Y:S01]  /*2130*/  IMAD.WIDE.U32 R4, R99, UR6, R8 ;  /* 0x0000000663047c25 */ /* 0x000fe2000f8e0008 */
[----:B------:R-:W-:-:S02]  /*2140*/  USEL UR6, URZ, 0x1, !UP0 ;  /* 0x000000013f067887 */ /* 0x000fc4000c000000 */
[----:B------:R-:W-:Y:S01]  /*2150*/  @UP1 ULEA.HI UR4, UR4, UR5, URZ, 0x1f ;  /* 0x0000000504041291 */ /* 0x000fe2000f8ff83f */
[----:B------:R-:W-:Y:S01]  /*2160*/  IMAD.WIDE R100, R101, 0x80, R22 ;  /* 0x0000008065647825 */ /* 0x000fe200078e0216 */
[----:B------:R-:W-:Y:S02]  /*2170*/  ULOP3.LUT UR40, UR40, UR6, URZ, 0x3c, !UPT ;  /* 0x0000000628287292 */ /* 0x000fe4000f8e3c3f */
[----:B------:R-:W-:Y:S01]  /*2180*/  @UP1 USHF.R.U32.HI UR4, URZ, 0x2, UR4 ;  /* 0x000000023f041899 */ /* 0x000fe20008011604 */
[----:B------:R-:W-:Y:S02]  /*2190*/  IMAD.IADD R5, R5, 0x1, R11 ;  /* 0x0000000105057824 */ /* 0x000fe400078e020b */
[----:B------:R-:W-:Y:S01]  /*21a0*/  IMAD R11, R101, UR8, RZ ;  /* 0x00000008650b7c24 */ /* 0x000fe2000f8e02ff */
[----:B------:R-:W-:Y:S01]  /*21b0*/  @UP1 ULOP3.LUT UR40, UR40, 0x1, UR4, 0x78, !UPT ;  /* 0x0000000128281892 */ /* 0x000fe2000f8e7804 */
[----:B------:R-:W-:-:S04]  /*21c0*/  IMAD.WIDE.U32 R104, R100, UR8, R4 ;  /* 0x0000000864687c25 */ /* 0x000fc8000f8e0004 */
[----:B------:R-:W-:Y:S02]  /*21d0*/  IMAD R11, R100, UR9, R11 ;  /* 0x00000009640b7c24 */ /* 0x000fe4000f8e020b */
[----:B------:R-:W-:Y:S01]  /*21e0*/  IMAD.MOV.U32 R0, RZ, RZ, -0x1 ;  /* 0xffffffffff007424 */ /* 0x000fe200078e00ff */
[----:B------:R-:W-:Y:S06]  /*21f0*/  @P0 BRA `(.L_x_34) ;  /* 0x0000004000040947 */ /* 0x000fec0003800000 */
[----:B-----5:R-:W-:Y:S01]  /*2200*/  FSETP.NEU.AND P1, PT, R89, RZ, PT ;  /* 0x000000ff5900720b */ /* 0x020fe20003f2d000 */
[----:B------:R-:W-:Y:S01]  /*2210*/  IMAD.IADD R4, R93, 0x1, -R3 ;  /* 0x000000015d047824 */ /* 0x000fe200078e0a03 */
[----:B------:R-:W-:Y:S01]  /*2220*/  BSSY B0, `(.L_x_34) ;  /* 0x00003fe000007945 */ /* 0x000fe20003800000 */
[----:B------:R-:W-:Y:S02]  /*2230*/  IMAD.IADD R3, R98, 0x1, -R7 ;  /* 0x0000000162037824 */ /* 0x000fe400078e0a07 */
[----:B------:R-:W-:Y:S01]  /*2240*/  IMAD.IADD R115, R105, 0x1, R11 ;  /* 0x0000000169737824 */ /* 0x000fe200078e020b */
[----:B------:R-:W-:-:S04]  /*2250*/  ISETP.GT.AND P0, PT, R4, RZ, PT ;  /* 0x000000ff0400720c */ /* 0x000fc80003f04270 */
[----:B------:R-:W-:-:S03]  /*2260*/  ISETP.GT.AND P3, PT, R3, RZ, P0 ;  /* 0x000000ff0300720c */ /* 0x000fc60000764270 */
[----:B------:R-:W-:Y:S10]  /*2270*/  @!P1 BRA `(.L_x_35) ;  /* 0x0000002c00289947 */ /* 0x000ff40003800000 */
[----:B------:R-:W0:Y:S01]  /*2280*/  LDC.64 R108, c[0x0][0x5b8] ;  /* 0x00016e00ff6c7b82 */ /* 0x000e220000000a00 */
[----:B------:R-:W-:-:S07]  /*2290*/  ULDC.64 UR4, c[0x0][0x5c0] ;  /* 0x0001700000047ab9 */ /* 0x000fce0000000a00 */
[----:B------:R-:W1:Y:S08]  /*22a0*/  LDC.64 R110, c[0x0][0x5b0] ;  /* 0x00016c00ff6e7b82 */ /* 0x000e700000000a00 */
[----:B------:R-:W2:Y:S01]  /*22b0*/  LDC.64 R112, c[0x0][0x5a8] ;  /* 0x00016a00ff707b82 */ /* 0x000ea20000000a00 */
[-C--:B0-----:R-:W-:Y:S02]  /*22c0*/  IMAD R6, R13, R108.reuse, RZ ;  /* 0x0000006c0d067224 */ /* 0x081fe400078e02ff */
[----:B------:R-:W-:-:S04]  /*22d0*/  IMAD.WIDE.U32 R106, R99, R108, R8 ;  /* 0x0000006c636a7225 */ /* 0x000fc800078e0008 */
[----:B------:R-:W-:Y:S02]  /*22e0*/  IMAD R105, R99, R109, R6 ;  /* 0x0000006d63697224 */ /* 0x000fe400078e0206 */
[-C--:B-1----:R-:W-:Y:S02]  /*22f0*/  IMAD R5, R101, R110.reuse, RZ ;  /* 0x0000006e65057224 */ /* 0x082fe400078e02ff */
[----:B------:R-:W-:Y:S02]  /*2300*/  IMAD.IADD R13, R107, 0x1, R105 ;  /* 0x000000016b0d7824 */ /* 0x000fe400078e0269 */
[----:B------:R-:W-:Y:S02]  /*2310*/  IMAD.MOV.U32 R12, RZ, RZ, R106 ;  /* 0x000000ffff0c7224 */ /* 0x000fe400078e006a */
[C---:B------:R-:W-:Y:S02]  /*2320*/  IMAD R109, R100.reuse, R111, R5 ;  /* 0x0000006f646d7224 */ /* 0x040fe400078e0205 */
[----:B------:R-:W-:-:S04]  /*2330*/  IMAD.WIDE.U32 R6, R100, R110, R12 ;  /* 0x0000006e64067225 */ /* 0x000fc800078e000c */
[----:B------:R-:W-:Y:S01]  /*2340*/  IMAD.IADD R5, R7, 0x1, R109 ;  /* 0x0000000107057824 */ /* 0x000fe200078e026d */
[----:B--2---:R-:W-:-:S04]  /*2350*/  LEA R14, P1, R6, R112, 0x1 ;  /* 0x00000070060e7211 */ /* 0x004fc800078208ff */
[----:B------:R-:W-:-:S05]  /*2360*/  LEA.HI.X R15, R6, R113, R5, 0x1, P1 ;  /* 0x00000071060f7211 */ /* 0x000fca00008f0c05 */
[----:B------:R0:W2:Y:S01]  /*2370*/  @P3 LDG.E.LTC128B.U16 R5, desc[UR38][R14.64] ;  /* 0x000000260e053981 */ /* 0x0000a2000c1e1520 */
[----:B------:R-:W-:Y:S01]  /*2380*/  IMAD.WIDE.U32 R6, R100, R110, R8 ;  /* 0x0000006e64067225 */ /* 0x000fe200078e0008 */
[----:B------:R-:W-:Y:S03]  /*2390*/  BSSY B1, `(.L_x_36) ;  /* 0x0000013000017945 */ /* 0x000fe60003800000 */
[----:B------:R-:W-:Y:S02]  /*23a0*/  IMAD.IADD R7, R109, 0x1, R7 ;  /* 0x000000016d077824 */ /* 0x000fe400078e0207 */
[----:B------:R-:W-:Y:S01]  /*23b0*/  IMAD.WIDE.U32 R20, R99, R108, R6 ;  /* 0x0000006c63147225 */ /* 0x000fe200078e0006 */
[----:B0-----:R-:W-:-:S03]  /*23c0*/  SHF.L.U64.HI R15, R110, 0x3, R111 ;  /* 0x000000036e0f7819 */ /* 0x001fc6000001026f */
[----:B------:R-:W-:Y:S01]  /*23d0*/  IMAD.IADD R7, R105, 0x1, R21 ;  /* 0x0000000169077824 */ /* 0x000fe200078e0215 */
[----:B------:R-:W-:Y:S01]  /*23e0*/  LEA R6, P4, R20, R112, 0x1 ;  /* 0x0000007014067211 */ /* 0x000fe200078808ff */
[----:B------:R-:W-:-:S03]  /*23f0*/  IMAD.SHL.U32 R14, R110, 0x8, RZ ;  /* 0x000000086e0e7824 */ /* 0x000fc600078e00ff */
[----:B------:R-:W-:Y:S01]  /*2400*/  LEA.HI.X R7, R20, R113, R7, 0x1, P4 ;  /* 0x0000007114077211 */ /* 0x000fe200020f0c07 */
[----:B--2---:R-:W-:-:S05]  /*2410*/  HADD2.F32 R10, -RZ, R5.H0_H0 ;  /* 0x20000005ff0a7230 */ /* 0x004fca0000004100 */
[----:B------:R-:W-:Y:S01]  /*2420*/  FMUL R11, R10, R89 ;  /* 0x000000590a0b7220 */ /* 0x000fe20000400000 */
[----:B------:R-:W-:-:S03]  /*2430*/  LEA R10, P1, R104, UR4, 0x1 ;  /* 0x00000004680a7c11 */ /* 0x000fc6000f8208ff */
[----:B------:R-:W-:Y:S01]  /*2440*/  FFMA R24, R24, R88, R11 ;  /* 0x0000005818187223 */ /* 0x000fe2000000000b */
[----:B------:R-:W-:Y:S02]  /*2450*/  LEA.HI.X R11, R104, UR5, R115, 0x1, P1 ;  /* 0x00000005680b7c11 */ /* 0x000fe400088f0c73 */
[----:B------:R-:W-:Y:S02]  /*2460*/  ISETP.GT.AND P1, PT, R4, 0x1, PT ;  /* 0x000000010400780c */ /* 0x000fe40003f24270 */
[----:B------:R-:W-:Y:S02]  /*2470*/  F2FP.F16.F32.PACK_AB R24, RZ, R24 ;  /* 0x00000018ff18723e */ /* 0x000fe400000000ff */
[----:B------:R-:W-:-:S03]  /*2480*/  ISETP.GT.AND P2, PT, R3, RZ, P1 ;  /* 0x000000ff0300720c */ /* 0x000fc60000f44270 */
[----:B------:R0:W-:Y:S10]  /*2490*/  @P3 STG.E.U16 desc[UR38][R10.64], R24 ;  /* 0x000000180a003986 */ /* 0x0001f4000c101526 */
[----:B------:R-:W-:Y:S05]  /*24a0*/  @!P2 BRA `(.L_x_37) ;  /* 0x000000000004a947 */ /* 0x000fea0003800000 */
[----:B------:R1:W5:Y:S02]  /*24b0*/  LDG.E.LTC128B.U16 R5, desc[UR38][R6.64+0x2] ;  /* 0x0000022606057981 */ /* 0x000364000c1e1520 */
.L_x_37:
[----:B------:R-:W-:Y:S05]  /*24c0*/  BSYNC B1 ;  /* 0x0000000000017941 */ /* 0x000fea0003800000 */
.L_x_36:
[----:B-----5:R-:W-:Y:S01]  /*24d0*/  HADD2.F32 R12, -RZ, R5.H0_H0 ;  /* 0x20000005ff0c7230 */ /* 0x020fe20000004100 */
[----:B------:R-:W-:Y:S01]  /*24e0*/  ISETP.GT.AND P0, PT, R3, 0x8, P0 ;  /* 0x000000080300780c */ /* 0x000fe20000704270 */
[----:B------:R-:W-:Y:S01]  /*24f0*/  IMAD.WIDE.U32 R20, R100, R110, R14 ;  /* 0x0000006e64147225 */ /* 0x000fe200078e000e */
[----:B0-----:R-:W-:-:S03]  /*2500*/  PRMT R24, R5, 0x7610, R24 ;  /* 0x0000761005187816 */ /* 0x001fc60000000018 */
[----:B------:R-:W-:Y:S01]  /*2510*/  FMUL R12, R12, R89 ;  /* 0x000000590c0c7220 */ /* 0x000fe20000400000 */
[----:B------:R-:W-:Y:S01]  /*2520*/  IMAD.IADD R109, R109, 0x1, R21 ;  /* 0x000000016d6d7824 */ /* 0x000fe200078e0215 */
[----:B------:R-:W-:Y:S02]  /*2530*/  IADD3 R106, P3, R106, R20, RZ ;  /* 0x000000146a6a7210 */ /* 0x000fe40007f7e0ff */
[----:B------:R-:W-:-:S03]  /*2540*/  FFMA R12, R25, R88, R12 ;  /* 0x00000058190c7223 */ /* 0x000fc6000000000c */
[----:B------:R-:W-:Y:S01]  /*2550*/  IMAD.X R13, R109, 0x1, R13, P3 ;  /* 0x000000016d0d7824 */ /* 0x000fe200018e060d */
[C---:B------:R-:W-:Y:S02]  /*2560*/  LEA R14, P3, R106.reuse, R112, 0x1 ;  /* 0x000000706a0e7211 */ /* 0x040fe400078608ff */
[----:B------:R-:W-:Y:S02]  /*2570*/  F2FP.F16.F32.PACK_AB R12, RZ, R12 ;  /* 0x0000000cff0c723e */ /* 0x000fe400000000ff */
[----:B------:R-:W-:Y:S02]  /*2580*/  LEA.HI.X R15, R106, R113, R13, 0x1, P3 ;  /* 0x000000716a0f7211 */ /* 0x000fe400018f0c0d */
[----:B------:R-:W-:-:S05]  /*2590*/  PRMT R21, R12, 0x7610, R21 ;  /* 0x000076100c157816 */ /* 0x000fca0000000015 */
[----:B------:R0:W-:Y:S04]  /*25a0*/  @P2 STG.E.U16 desc[UR38][R10.64+0x2], R21 ;  /* 0x000002150a002986 */ /* 0x0001e8000c101526 */
[----:B------:R-:W2:Y:S01]  /*25b0*/  @P0 LDG.E.LTC128B.U16 R24, desc[UR38][R14.64] ;  /* 0x000000260e180981 */ /* 0x000ea2000c1e1520 */
[----:B------:R-:W-:Y:S01]  /*25c0*/  IADD3 R20, P2, R8, R20, RZ ;  /* 0x0000001408147210 */ /* 0x000fe20007f5e0ff */
[----:B------:R-:W-:Y:S01]  /*25d0*/  BSSY B1, `(.L_x_38) ;  /* 0x0000011000017945 */ /* 0x000fe20003800000 */
[C---:B------:R-:W-:Y:S02]  /*25e0*/  SHF.L.U64.HI R13, R90.reuse, 0x1, R91 ;  /* 0x000000015a0d7819 */ /* 0x040fe4000001025b */
[----:B------:R-:W-:Y:S01]  /*25f0*/  ISETP.GT.AND P1, PT, R3, 0x8, P1 ;  /* 0x000000080300780c */ /* 0x000fe20000f24270 */
[----:B0-----:R-:W-:Y:S01]  /*2600*/  IMAD.X R21, R9, 0x1, R109, P2 ;  /* 0x0000000109157824 */ /* 0x001fe200010e066d */
[----:B------:R-:W-:Y:S01]  /*2610*/  LEA R12, P2, R90, R10, 0x1 ;  /* 0x0000000a5a0c7211 */ /* 0x000fe200078408ff */
[----:B------:R-:W-:-:S04]  /*2620*/  IMAD.WIDE.U32 R20, R99, R108, R20 ;  /* 0x0000006c63147225 */ /* 0x000fc800078e0014 */
[----:B------:R-:W-:Y:S02]  /*2630*/  IMAD.X R13, R13, 0x1, R11, P2 ;  /* 0x000000010d0d7824 */ /* 0x000fe400010e060b */
[----:B------:R-:W-:Y:S02]  /*2640*/  IMAD.IADD R9, R105, 0x1, R21 ;  /* 0x0000000169097824 */ /* 0x000fe400078e0215 */
[----:B--2---:R-:W-:-:S05]  /*2650*/  HADD2.F32 R8, -RZ, R24.H0_H0 ;  /* 0x20000018ff087230 */ /* 0x004fca0000004100 */
[----:B------:R-:W-:Y:S01]  /*2660*/  FMUL R5, R8, R89 ;  /* 0x0000005908057220 */ /* 0x000fe20000400000 */
[----:B------:R-:W-:-:S03]  /*2670*/  LEA R8, P3, R20, R112, 0x1 ;  /* 0x0000007014087211 */ /* 0x000fc600078608ff */
[----:B------:R-:W-:Y:S01]  /*2680*/  FFMA R5, R26, R88, R5 ;  /* 0x000000581a057223 */ /* 0x000fe20000000005 */
[----:B------:R-:W-:-:S04]  /*2690*/  LEA.HI.X R9, R20, R113, R9, 0x1, P3 ;  /* 0x0000007114097211 */ /* 0x000fc800018f0c09 */
[----:B------:R-:W-:-:S05]  /*26a0*/  F2FP.F16.F32.PACK_AB R5, RZ, R5 ;  /* 0x00000005ff05723e */ /* 0x000fca00000000ff */
[----:B------:R0:W-:Y:S01]  /*26b0*/  @P0 STG.E.U16 desc[UR38][R12.64], R5 ;  /* 0x000000050c000986 */ /* 0x0001e2000c101526 */
[----:B------:R-:W-:Y:S05]  /*26c0*/  @!P1 BRA `(.L_x_39) ;  /* 0x0000000000049947 */ /* 0x000fea0003800000 */
[----:B------:R2:W5:Y:S02]  /*26d0*/  LDG.E.LTC128B.U16 R24, desc[UR38][R8.64+0x2] ;  /* 0x0000022608187981 */ /* 0x000564000c1e1520 */
.L_x_39:
[----:B------:R-:W-:Y:S05]  /*26e0*/  BSYNC B1 ;  /* 0x0000000000017941 */ /* 0x000fea0003800000 */
.L_x_38:
[----:B-----5:R-:W-:Y:S01]  /*26f0*/  HADD2.F32 R14, -RZ, R24.H0_H0 ;  /* 0x20000018ff0e7230 */ /* 0x020fe20000004100 */
[----:B------:R-:W-:Y:S01]  /*2700*/  ISETP.GT.AND P0, PT, R4, 0x8, PT ;  /* 0x000000080400780c */ /* 0x000fe20003f04270 */
[----:B------:R-:W-:Y:S03]  /*2710*/  BSSY B1, `(.L_x_40) ;  /* 0x0000008000017945 */ /* 0x000fe60003800000 */
[----:B------:R-:W-:Y:S01]  /*2720*/  FMUL R14, R14, R89 ;  /* 0x000000590e0e7220 */ /* 0x000fe20000400000 */
[----:B------:R-:W-:-:S03]  /*2730*/  ISETP.GT.AND P2, PT, R3, RZ, P0 ;  /* 0x000000ff0300720c */ /* 0x000fc60000744270 */
[----:B------:R-:W-:-:S05]  /*2740*/  FFMA R14, R27, R88, R14 ;  /* 0x000000581b0e7223 */ /* 0x000fca000000000e */
[----:B------:R-:W-:-:S05]  /*2750*/  F2FP.F16.F32.PACK_AB R14, RZ, R14 ;  /* 0x0000000eff0e723e */ /* 0x000fca00000000ff */
[----:B------:R3:W-:Y:S01]  /*2760*/  @P1 STG.E.U16 desc[UR38][R12.64+0x2], R14 ;  /* 0x0000020e0c001986 */ /* 0x0007e2000c101526 */
[----:B------:R-:W-:Y:S05]  /*2770*/  @!P2 BRA `(.L_x_41) ;  /* 0x000000000004a947 */ /* 0x000fea0003800000 */
[----:B------:R4:W5:Y:S02]  /*2780*/  LDG.E.LTC128B.U16 R24, desc[UR38][R6.64+0x10] ;  /* 0x0000102606187981 */ /* 0x000964000c1e1520 */
.L_x_41:
[----:B------:R-:W-:Y:S05]  /*2790*/  BSYNC B1 ;  /* 0x0000000000017941 */ /* 0x000fea0003800000 */
.L_x_40:
[----:B---3-5:R-:W-:Y:S01]  /*27a0*/  HADD2.F32 R14, -RZ, R24.H0_H0 ;  /* 0x20000018ff0e7230 */ /* 0x028fe20000004100 */
[----:B------:R-:W-:Y:S01]  /*27b0*/  ISETP.GT.AND P1, PT, R4, 0x9, PT ;  /* 0x000000090400780c */ /* 0x000fe20003f24270 */
[----:B------:R-:W-:Y:S03]  /*27c0*/  BSSY B1, `(.L_x_42) ;  /* 0x0000008000017945 */ /* 0x000fe60003800000 */
[----:B0-----:R-:W-:Y:S01]  /*27d0*/  FMUL R5, R14, R89 ;  /* 0x000000590e057220 */ /* 0x001fe20000400000 */
[----:B------:R-:W-:-:S03]  /*27e0*/  ISETP.GT.AND P3, PT, R3, RZ, P1 ;  /* 0x000000ff0300720c */ /* 0x000fc60000f64270 */
[----:B------:R-:W-:-:S05]  /*27f0*/  FFMA R5, R28, R88, R5 ;  /* 0x000000581c057223 */ /* 0x000fca0000000005 */
[----:B------:R-:W-:-:S05]  /*2800*/  F2FP.F16.F32.PACK_AB R5, RZ, R5 ;  /* 0x00000005ff05723e */ /* 0x000fca00000000ff */
[----:B------:R0:W-:Y:S01]  /*2810*/  @P2 STG.E.U16 desc[UR38][R10.64+0x10], R5 ;  /* 0x000010050a002986 */ /* 0x0001e2000c101526 */
[----:B------:R-:W-:Y:S05]  /*2820*/  @!P3 BRA `(.L_x_43) ;  /* 0x000000000004b947 */ /* 0x000fea0003800000 */
[----:B------:R3:W5:Y:S02]  /*2830*/  LDG.E.LTC128B.U16 R24, desc[UR38][R6.64+0x12] ;  /* 0x0000122606187981 */ /* 0x000764000c1e1520 */
.L_x_43:
[----:B------:R-:W-:Y:S05]  /*2840*/  BSYNC B1 ;  /* 0x0000000000017941 */ /* 0x000fea0003800000 */
.L_x_42:
[----:B-----5:R-:W-:Y:S01]  /*2850*/  HADD2.F32 R14, -RZ, R24.H0_H0 ;  /* 0x20000018ff0e7230 */ /* 0x020fe20000004100 */
[----:B------:R-:W-:Y:S01]  /*2860*/  ISETP.GT.AND P0, PT, R3, 0x8, P0 ;  /* 0x000000080300780c */ /* 0x000fe20000704270 */
[----:B------:R-:W-:Y:S03]  /*2870*/  BSSY B1, `(.L_x_44) ;  /* 0x0000007000017945 */ /* 0x000fe60003800000 */
[----:B------:R-:W-:-:S04]  /*2880*/  FMUL R14, R14, R89 ;  /* 0x000000590e0e7220 */ /* 0x000fc80000400000 */
[----:B------:R-:W-:-:S05]  /*2890*/  FFMA R14, R29, R88, R14 ;  /* 0x000000581d0e7223 */ /* 0x000fca000000000e */
[----:B------:R-:W-:-:S05]  /*28a0*/  F2FP.F16.F32.PACK_AB R14, RZ, R14 ;  /* 0x0000000eff0e723e */ /* 0x000fca00000000ff */
[----:B------:R0:W-:Y:S01]  /*28b0*/  @P3 STG.E.U16 desc[UR38][R10.64+0x12], R14 ;  /* 0x0000120e0a003986 */ /* 0x0001e2000c101526 */
[----:B------:R-:W-:Y:S05]  /*28c0*/  @!P0 BRA `(.L_x_45) ;  /* 0x0000000000048947 */ /* 0x000fea0003800000 */
[----:B------:R0:W5:Y:S02]  /*28d0*/  LDG.E.LTC128B.U16 R24, desc[UR38][R8.64+0x10] ;  /* 0x0000102608187981 */ /* 0x000164000c1e1520 */
.L_x_45:
[----:B------:R-:W-:Y:S05]  /*28e0*/  BSYNC B1 ;  /* 0x0000000000017941 */ /* 0x000fea0003800000 */
.L_x_44:
[----:B0----5:R-:W-:Y:S01]  /*28f0*/  HADD2.F32 R14, -RZ, R24.H0_H0 ;  /* 0x20000018ff0e7230 */ /* 0x021fe20000004100 */
        /* <DEDUP_REMOVED lines=8> */
.L_x_47:
[----:B------:R-:W-:Y:S05]  /*2980*/  BSYNC B1 ;  /* 0x0000000000017941 */ /* 0x000fea0003800000 */
.L_x_46:
        /* <DEDUP_REMOVED lines=10> */
.L_x_49:
[----:B------:R-:W-:Y:S05]  /*2a30*/  BSYNC B1 ;  /* 0x0000000000017941 */ /* 0x000fea0003800000 */
.L_x_48:
[----:B0----5:R-:W-:Y:S01]  /*2a40*/  HADD2.F32 R14, -RZ, R24.H0_H0 ;  /* 0x20000018ff0e7230 */ /* 0x021fe20000004100 */
        /* <DEDUP_REMOVED lines=9> */
.L_x_51:
[----:B------:R-:W-:Y:S05]  /*2ae0*/  BSYNC B1 ;  /* 0x0000000000017941 */ /* 0x000fea0003800000 */
.L_x_50:
        /* <DEDUP_REMOVED lines=9> */
.L_x_53:
[----:B------:R-:W-:Y:S05]  /*2b80*/  BSYNC B1 ;  /* 0x0000000000017941 */ /* 0x000fea0003800000 */
.L_x_52:
        /* <DEDUP_REMOVED lines=9> */
.L_x_55:
[----:B------:R-:W-:Y:S05]  /*2c20*/  BSYNC B1 ;  /* 0x0000000000017941 */ /* 0x000fea0003800000 */
.L_x_54:
        /* <DEDUP_REMOVED lines=10> */
.L_x_57:
[----:B------:R-:W-:Y:S05]  /*2cd0*/  BSYNC B1 ;  /* 0x0000000000017941 */ /* 0x000fea0003800000 */
.L_x_56:
        /* <DEDUP_REMOVED lines=10> */
.L_x_59:
[----:B------:R-:W-:Y:S05]  /*2d80*/  BSYNC B1 ;  /* 0x0000000000017941 */ /* 0x000fea0003800000 */
.L_x_58:
        /* <DEDUP_REMOVED lines=9> */
.L_x_61:
[----:B------:R-:W-:Y:S05]  /*2e20*/  BSYNC B1 ;  /* 0x0000000000017941 */ /* 0x000fea0003800000 */
.L_x_60:
        /* <DEDUP_REMOVED lines=9> */
.L_x_63:
[----:B------:R-:W-:Y:S05]  /*2ec0*/  BSYNC B1 ;  /* 0x0000000000017941 */ /* 0x000fea0003800000 */
.L_x_62:
        /* <DEDUP_REMOVED lines=10> */
.L_x_65:
[----:B------:R-:W-:Y:S05]  /*2f70*/  BSYNC B1 ;  /* 0x0000000000017941 */ /* 0x000fea0003800000 */
.L_x_64:
        /* <DEDUP_REMOVED lines=10> */
.L_x_67:
[----:B------:R-:W-:Y:S05]  /*3020*/  BSYNC B1 ;  /* 0x0000000000017941 */ /* 0x000fea0003800000 */
.L_x_66:
        /* <DEDUP_REMOVED lines=9> */
.L_x_69:
[----:B------:R-:W-:Y:S05]  /*30c0*/  BSYNC B1 ;  /* 0x0000000000017941 */ /* 0x000fea0003800000 */
.L_x_68:
        /* <DEDUP_REMOVED lines=9> */
.L_x_71:
[----:B------:R-:W-:Y:S05]  /*3160*/  BSYNC B1 ;  /* 0x0000000000017941 */ /* 0x000fea0003800000 */
.L_x_70:
        /* <DEDUP_REMOVED lines=10> */
.L_x_73:
[----:B------:R-:W-:Y:S05]  /*3210*/  BSYNC B1 ;  /* 0x0000000000017941 */ /* 0x000fea0003800000 */
.L_x_72:
        /* <DEDUP_REMOVED lines=10> */
.L_x_75:
[----:B------:R-:W-:Y:S05]  /*32c0*/  BSYNC B1 ;  /* 0x0000000000017941 */ /* 0x000fea0003800000 */
.L_x_74:
        /* <DEDUP_REMOVED lines=9> */
.L_x_77:
[----:B------:R-:W-:Y:S05]  /*3360*/  BSYNC B1 ;  /* 0x0000000000017941 */ /* 0x000fea0003800000 */
.L_x_76:
        /* <DEDUP_REMOVED lines=9> */
.L_x_79:
[----:B------:R-:W-:Y:S05]  /*3400*/  BSYNC B1 ;  /* 0x0000000000017941 */ /* 0x000fea0003800000 */
.L_x_78:
        /* <DEDUP_REMOVED lines=10> */
.L_x_81:
[----:B------:R-:W-:Y:S05]  /*34b0*/  BSYNC B1 ;  /* 0x0000000000017941 */ /* 0x000fea0003800000 */
.L_x_80:
        /* <DEDUP_REMOVED lines=10> */
.L_x_83:
[----:B------:R-:W-:Y:S05]  /*3560*/  BSYNC B1 ;  /* 0x0000000000017941 */ /* 0x000fea0003800000 */
.L_x_82:
        /* <DEDUP_REMOVED lines=9> */
.L_x_85:
[----:B------:R-:W-:Y:S05]  /*3600*/  BSYNC B1 ;  /* 0x0000000000017941 */ /* 0x000fea0003800000 */
.L_x_84:
        /* <DEDUP_REMOVED lines=9> */
.L_x_87:
[----:B------:R-:W-:Y:S05]  /*36a0*/  BSYNC B1 ;  /* 0x0000000000017941 */ /* 0x000fea0003800000 */
.L_x_86:
        /* <DEDUP_REMOVED lines=10> */
.L_x_89:
[----:B------:R-:W-:Y:S05]  /*3750*/  BSYNC B1 ;  /* 0x0000000000017941 */ /* 0x000fea0003800000 */
.L_x_88:
        /* <DEDUP_REMOVED lines=10> */
.L_x_91:
[----:B------:R-:W-:Y:S05]  /*3800*/  BSYNC B1 ;  /* 0x0000000000017941 */ /* 0x000fea0003800000 */
.L_x_90:
        /* <DEDUP_REMOVED lines=9> */
.L_x_93:
[----:B------:R-:W-:Y:S05]  /*38a0*/  BSYNC B1 ;  /* 0x0000000000017941 */ /* 0x000fea0003800000 */
.L_x_92:
        /* <DEDUP_REMOVED lines=9> */
.L_x_95:
[----:B------:R-:W-:Y:S05]  /*3940*/  BSYNC B1 ;  /* 0x0000000000017941 */ /* 0x000fea0003800000 */
.L_x_94:
        /* <DEDUP_REMOVED lines=10> */
.L_x_97:
[----:B------:R-:W-:Y:S05]  /*39f0*/  BSYNC B1 ;  /* 0x0000000000017941 */ /* 0x000fea0003800000 */
.L_x_96:
        /* <DEDUP_REMOVED lines=10> */
.L_x_99:
[----:B------:R-:W-:Y:S05]  /*3aa0*/  BSYNC B1 ;  /* 0x0000000000017941 */ /* 0x000fea0003800000 */
.L_x_98:
        /* <DEDUP_REMOVED lines=9> */
.L_x_101:
[----:B------:R-:W-:Y:S05]  /*3b40*/  BSYNC B1 ;  /* 0x0000000000017941 */ /* 0x000fea0003800000 */
.L_x_100:
        /* <DEDUP_REMOVED lines=9> */
.L_x_103:
[----:B------:R-:W-:Y:S05]  /*3be0*/  BSYNC B1 ;  /* 0x0000000000017941 */ /* 0x000fea0003800000 */
.L_x_102:
        /* <DEDUP_REMOVED lines=10> */
.L_x_105:
[----:B------:R-:W-:Y:S05]  /*3c90*/  BSYNC B1 ;  /* 0x0000000000017941 */ /* 0x000fea0003800000 */
.L_x_104:
        /* <DEDUP_REMOVED lines=10> */
.L_x_107:
[----:B------:R-:W-:Y:S05]  /*3d40*/  BSYNC B1 ;  /* 0x0000000000017941 */ /* 0x000fea0003800000 */
.L_x_106:
        /* <DEDUP_REMOVED lines=9> */
.L_x_109:
[----:B------:R-:W-:Y:S05]  /*3de0*/  BSYNC B1 ;  /* 0x0000000000017941 */ /* 0x000fea0003800000 */
.L_x_108:
        /* <DEDUP_REMOVED lines=9> */
.L_x_111:
[----:B------:R-:W-:Y:S05]  /*3e80*/  BSYNC B1 ;  /* 0x0000000000017941 */ /* 0x000fea0003800000 */
.L_x_110:
        /* <DEDUP_REMOVED lines=10> */
.L_x_113:
[----:B------:R-:W-:Y:S05]  /*3f30*/  BSYNC B1 ;  /* 0x0000000000017941 */ /* 0x000fea0003800000 */
.L_x_112:
        /* <DEDUP_REMOVED lines=10> */
.L_x_115:
[----:B------:R-:W-:Y:S05]  /*3fe0*/  BSYNC B1 ;  /* 0x0000000000017941 */ /* 0x000fea0003800000 */
.L_x_114:
        /* <DEDUP_REMOVED lines=9> */
.L_x_117:
[----:B------:R-:W-:Y:S05]  /*4080*/  BSYNC B1 ;  /* 0x0000000000017941 */ /* 0x000fea0003800000 */
.L_x_116:
        /* <DEDUP_REMOVED lines=9> */
.L_x_119:
[----:B------:R-:W-:Y:S05]  /*4120*/  BSYNC B1 ;  /* 0x0000000000017941 */ /* 0x000fea0003800000 */
.L_x_118:
        /* <DEDUP_REMOVED lines=10> */
.L_x_121:
[----:B------:R-:W-:Y:S05]  /*41d0*/  BSYNC B1 ;  /* 0x0000000000017941 */ /* 0x000fea0003800000 */
.L_x_120:
        /* <DEDUP_REMOVED lines=10> */
.L_x_123:
[----:B------:R-:W-:Y:S05]  /*4280*/  BSYNC B1 ;  /* 0x0000000000017941 */ /* 0x000fea0003800000 */
.L_x_122:
        /* <DEDUP_REMOVED lines=9> */
.L_x_125:
[----:B------:R-:W-:Y:S05]  /*4320*/  BSYNC B1 ;  /* 0x0000000000017941 */ /* 0x000fea0003800000 */
.L_x_124:
        /* <DEDUP_REMOVED lines=9> */
.L_x_127:
[----:B------:R-:W-:Y:S05]  /*43c0*/  BSYNC B1 ;  /* 0x0000000000017941 */ /* 0x000fea0003800000 */
.L_x_126:
        /* <DEDUP_REMOVED lines=10> */
.L_x_129:
[----:B------:R-:W-:Y:S05]  /*4470*/  BSYNC B1 ;  /* 0x0000000000017941 */ /* 0x000fea0003800000 */
.L_x_128:
        /* <DEDUP_REMOVED lines=10> */
.L_x_131:
[----:B------:R-:W-:Y:S05]  /*4520*/  BSYNC B1 ;  /* 0x0000000000017941 */ /* 0x000fea0003800000 */
.L_x_130:
        /* <DEDUP_REMOVED lines=9> */
.L_x_133:
[----:B------:R-:W-:Y:S05]  /*45c0*/  BSYNC B1 ;  /* 0x0000000000017941 */ /* 0x000fea0003800000 */
.L_x_132:
        /* <DEDUP_REMOVED lines=9> */
.L_x_135:
[----:B------:R-:W-:Y:S05]  /*4660*/  BSYNC B1 ;  /* 0x0000000000017941 */ /* 0x000fea0003800000 */
.L_x_134:
        /* <DEDUP_REMOVED lines=10> */
.L_x_137:
[----:B------:R-:W-:Y:S05]  /*4710*/  BSYNC B1 ;  /* 0x0000000000017941 */ /* 0x000fea0003800000 */
.L_x_136:
        /* <DEDUP_REMOVED lines=10> */
.L_x_139:
[----:B------:R-:W-:Y:S05]  /*47c0*/  BSYNC B1 ;  /* 0x0000000000017941 */ /* 0x000fea0003800000 */
.L_x_138:
        /* <DEDUP_REMOVED lines=9> */
.L_x_141:
[----:B------:R-:W-:Y:S05]  /*4860*/  BSYNC B1 ;  /* 0x0000000000017941 */ /* 0x000fea0003800000 */
.L_x_140:
        /* <DEDUP_REMOVED lines=9> */
.L_x_143:
[----:B------:R-:W-:Y:S05]  /*4900*/  BSYNC B1 ;  /* 0x0000000000017941 */ /* 0x000fea0003800000 */
.L_x_142:
        /* <DEDUP_REMOVED lines=10> */
.L_x_145:
[----:B------:R-:W-:Y:S05]  /*49b0*/  BSYNC B1 ;  /* 0x0000000000017941 */ /* 0x000fea0003800000 */
.L_x_144:
        /* <DEDUP_REMOVED lines=10> */
.L_x_147:
[----:B------:R-:W-:Y:S05]  /*4a60*/  BSYNC B1 ;  /* 0x0000000000017941 */ /* 0x000fea0003800000 */
.L_x_146:
        /* <DEDUP_REMOVED lines=9> */
.L_x_149:
[----:B------:R-:W-:Y:S05]  /*4b00*/  BSYNC B1 ;  /* 0x0000000000017941 */ /* 0x000fea0003800000 */
.L_x_148:
        /* <DEDUP_REMOVED lines=9> */
.L_x_151:
[----:B------:R-:W-:Y:S05]  /*4ba0*/  BSYNC B1 ;  /* 0x0000000000017941 */ /* 0x000fea0003800000 */
.L_x_150:
        /* <DEDUP_REMOVED lines=10> */
.L_x_153:
[----:B------:R-:W-:Y:S05]  /*4c50*/  BSYNC B1 ;  /* 0x0000000000017941 */ /* 0x000fea0003800000 */
.L_x_152:
[----:B0----5:R-:W-:Y:S01]  /*4c60*/  HADD2.F32 R14, -RZ, R24.H0_H0 ;  /* 0x20000018ff0e7230 */ /* 0x021fe20000004100 */
[----:B------:R-:W-:Y:S01]  /*4c70*/  ISETP.GT.AND P1, PT, R4, 0x79, PT ;  /* 0x000000790400780c */ /* 0x000fe20003f24270 */
[----:B------:R-:W-:Y:S01]  /*4c80*/  @P2 IMAD.MOV.U32 R4, RZ, RZ, R10 ;  /* 0x000000ffff042224 */ /* 0x000fe200078e000a */
[----:B------:R-:W-:Y:S02]  /*4c90*/  BSSY B1, `(.L_x_154) ;  /* 0x000000a000017945 */ /* 0x000fe40003800000 */
[----:B------:R-:W-:Y:S01]  /*4ca0*/  FMUL R5, R14, R89 ;  /* 0x000000590e057220 */ /* 0x000fe20000400000 */
[----:B------:R-:W-:-:S03]  /*4cb0*/  ISETP.GT.AND P3, PT, R3, RZ, P1 ;  /* 0x000000ff0300720c */ /* 0x000fc60000f64270 */
[----:B------:R-:W-:-:S05]  /*4cc0*/  FFMA R5, R84, R88, R5 ;  /* 0x0000005854057223 */ /* 0x000fca0000000005 */
[----:B------:R-:W-:-:S04]  /*4cd0*/  F2FP.F16.F32.PACK_AB R5, RZ, R5 ;  /* 0x00000005ff05723e */ /* 0x000fc800000000ff */
[----:B------:R-:W-:Y:S01]  /*4ce0*/  PRMT R14, R5, 0x7610, R14 ;  /* 0x00007610050e7816 */ /* 0x000fe2000000000e */
[----:B------:R-:W-:-:S05]  /*4cf0*/  @P2 IMAD.MOV.U32 R5, RZ, RZ, R11 ;  /* 0x000000ffff052224 */ /* 0x000fca00078e000b */
[----:B------:R0:W-:Y:S01]  /*4d00*/  @P2 STG.E.U16 desc[UR38][R4.64+0xf0], R14 ;  /* 0x0000f00e04002986 */ /* 0x0001e2000c101526 */
[----:B------:R-:W-:Y:S05]  /*4d10*/  @!P3 BRA `(.L_x_155) ;  /* 0x000000000004b947 */ /* 0x000fea0003800000 */
[----:B------:R0:W5:Y:S02]  /*4d20*/  LDG.E.LTC128B.U16 R24, desc[UR38][R6.64+0xf2] ;  /* 0x0000f22606187981 */ /* 0x000164000c1e1520 */
.L_x_155:
[----:B------:R-:W-:Y:S05]  /*4d30*/  BSYNC B1 ;  /* 0x0000000000017941 */ /* 0x000fea0003800000 */
.L_x_154:
        /* <DEDUP_REMOVED lines=9> */
.L_x_157:
[----:B------:R-:W-:Y:S05]  /*4dd0*/  BSYNC B1 ;  /* 0x0000000000017941 */ /* 0x000fea0003800000 */
.L_x_156:
[----:B0----5:R-:W-:Y:S01]  /*4de0*/  HADD2.F32 R4, -RZ, R24.H0_H0 ;  /* 0x20000018ff047230 */ /* 0x021fe20000004100 */
[----:B------:R-:W-:Y:S01]  /*4df0*/  ISETP.GT.AND P1, PT, R3, 0x8, P1 ;  /* 0x000000080300780c */ /* 0x000fe20000f24270 */
[----:B------:R-:W-:Y:S03]  /*4e00*/  BSSY B1, `(.L_x_158) ;  /* 0x000000a000017945 */ /* 0x000fe60003800000 */
[----:B------:R-:W-:Y:S01]  /*4e10*/  FMUL R5, R4, R89 ;  /* 0x0000005904057220 */ /* 0x000fe20000400000 */
[----:B------:R-:W-:-:S03]  /*4e20*/  @P0 IMAD.MOV.U32 R4, RZ, RZ, R12 ;  /* 0x000000ffff040224 */ /* 0x000fc600078e000c */
[----:B------:R-:W-:-:S05]  /*4e30*/  FFMA R5, R86, R88, R5 ;  /* 0x0000005856057223 */ /* 0x000fca0000000005 */
[----:B------:R-:W-:-:S04]  /*4e40*/  F2FP.F16.F32.PACK_AB R5, RZ, R5 ;  /* 0x00000005ff05723e */ /* 0x000fc800000000ff */
[----:B-1-34-:R-:W-:Y:S01]  /*4e50*/  PRMT R6, R5, 0x7610, R6 ;  /* 0x0000761005067816 */ /* 0x01afe20000000006 */
[----:B------:R-:W-:-:S05]  /*4e60*/  @P0 IMAD.MOV.U32 R5, RZ, RZ, R13 ;  /* 0x000000ffff050224 */ /* 0x000fca00078e000d */
[----:B------:R0:W-:Y:S01]  /*4e70*/  @P0 STG.E.U16 desc[UR38][R4.64+0xf0], R6 ;  /* 0x0000f00604000986 */ /* 0x0001e2000c101526 */
[----:B------:R-:W-:Y:S05]  /*4e80*/  @!P1 BRA `(.L_x_159) ;  /* 0x0000000000049947 */ /* 0x000fea0003800000 */
[----:B------:R1:W5:Y:S02]  /*4e90*/  LDG.E.LTC128B.U16 R24, desc[UR38][R8.64+0xf2] ;  /* 0x0000f22608187981 */ /* 0x000364000c1e1520 */
.L_x_159:
[----:B------:R-:W-:Y:S05]  /*4ea0*/  BSYNC B1 ;  /* 0x0000000000017941 */ /* 0x000fea0003800000 */
.L_x_158:
[----:B------:R-:W-:Y:S05]  /*4eb0*/  @!P1 BRA `(.L_x_160) ;  /* 0x0000001000d09947 */ /* 0x000fea0003800000 */
[----:B-----5:R-:W-:-:S05]  /*4ec0*/  HADD2.F32 R24, -RZ, R24.H0_H0 ;  /* 0x20000018ff187230 */ /* 0x020fca0000004100 */
[----:B------:R-:W-:-:S04]  /*4ed0*/  FMUL R24, R24, R89 ;  /* 0x0000005918187220 */ /* 0x000fc80000400000 */
[----:B------:R-:W-:-:S05]  /*4ee0*/  FFMA R24, R87, R88, R24 ;  /* 0x0000005857187223 */ /* 0x000fca0000000018 */
[----:B------:R-:W-:-:S05]  /*4ef0*/  F2FP.F16.F32.PACK_AB R24, RZ, R24 ;  /* 0x00000018ff18723e */ /* 0x000fca00000000ff */
[----:B------:R3:W-:Y:S01]  /*4f00*/  STG.E.U16 desc[UR38][R12.64+0xf2], R24 ;  /* 0x0000f2180c007986 */ /* 0x0007e2000c101526 */
[----:B------:R-:W-:Y:S05]  /*4f10*/  BRA `(.L_x_160) ;  /* 0x0000001000b87947 */ /* 0x000fea0003800000 */
.L_x_35:
[----:B------:R-:W-:Y:S01]  /*4f20*/  ISETP.GT.AND P2, PT, R4, 0x1, PT ;  /* 0x000000010400780c */ /* 0x000fe20003f44270 */
[----:B------:R-:W-:Y:S01]  /*4f30*/  ULDC.64 UR4, c[0x0][0x5c0] ;  /* 0x0001700000047ab9 */ /* 0x000fe20000000a00 */
[-C--:B------:R-:W-:Y:S01]  /*4f40*/  FMUL R24, R24, R88.reuse ;  /* 0x0000005818187220 */ /* 0x080fe20000400000 */
[-C--:B------:R-:W-:Y:S01]  /*4f50*/  FMUL R25, R25, R88.reuse ;  /* 0x0000005819197220 */ /* 0x080fe20000400000 */
[----:B------:R-:W-:Y:S01]  /*4f60*/  ISETP.GT.AND P1, PT, R3, RZ, P2 ;  /* 0x000000ff0300720c */ /* 0x000fe20001724270 */
[-C--:B------:R-:W-:Y:S01]  /*4f70*/  FMUL R26, R26, R88.reuse ;  /* 0x000000581a1a7220 */ /* 0x080fe20000400000 */
[----:B------:R-:W-:Y:S01]  /*4f80*/  LEA R6, P4, R104, UR4, 0x1 ;  /* 0x0000000468067c11 */ /* 0x000fe2000f8808ff */
[----:B------:R-:W-:Y:S01]  /*4f90*/  FMUL R27, R27, R88 ;  /* 0x000000581b1b7220 */ /* 0x000fe20000400000 */
[----:B------:R-:W-:Y:S01]  /*4fa0*/  F2FP.F16.F32.PACK_AB R24, RZ, R24 ;  /* 0x00000018ff18723e */ /* 0x000fe200000000ff */
[-C--:B------:R-:W-:Y:S01]  /*4fb0*/  FMUL R28, R28, R88.reuse ;  /* 0x000000581c1c7220 */ /* 0x080fe20000400000 */
[----:B------:R-:W-:Y:S01]  /*4fc0*/  LEA.HI.X R7, R104, UR5, R115, 0x1, P4 ;  /* 0x0000000568077c11 */ /* 0x000fe2000a0f0c73 */
[-C--:B------:R-:W-:Y:S01]  /*4fd0*/  FMUL R29, R29, R88.reuse ;  /* 0x000000581d1d7220 */ /* 0x080fe20000400000 */
[----:B------:R-:W-:Y:S01]  /*4fe0*/  F2FP.F16.F32.PACK_AB R25, RZ, R25 ;  /* 0x00000019ff19723e */ /* 0x000fe200000000ff */
[-C--:B------:R-:W-:Y:S01]  /*4ff0*/  FMUL R30, R30, R88.reuse ;  /* 0x000000581e1e7220 */ /* 0x080fe20000400000 */
[----:B------:R-:W-:Y:S01]  /*5000*/  ISETP.GT.AND P2, PT, R3, 0x8, P2 ;  /* 0x000000080300780c */ /* 0x000fe20001744270 */
[----:B------:R-:W-:Y:S01]  /*5010*/  @P3 STG.E.U16 desc[UR38][R6.64], R24 ;  /* 0x0000001806003986 */ /* 0x000fe2000c101526 */
[C---:B------:R-:W-:Y:S01]  /*5020*/  SHF.L.U64.HI R5, R90.reuse, 0x1, R91 ;  /* 0x000000015a057819 */ /* 0x040fe2000001025b */
[----:B------:R-:W-:Y:S01]  /*5030*/  FMUL R31, R31, R88 ;  /* 0x000000581f1f7220 */ /* 0x000fe20000400000 */
[----:B------:R-:W-:Y:S01]  /*5040*/  LEA R8, P3, R90, R6, 0x1 ;  /* 0x000000065a087211 */ /* 0x000fe200078608ff */
[----:B------:R-:W-:Y:S01]  /*5050*/  @P1 STG.E.U16 desc[UR38][R6.64+0x2], R25 ;  /* 0x0000021906001986 */ /* 0x000fe2000c101526 */
[----:B------:R-:W-:Y:S01]  /*5060*/  ISETP.GT.AND P1, PT, R3, 0x8, P0 ;  /* 0x000000080300780c */ /* 0x000fe20000724270 */
[----:B------:R-:W-:Y:S01]  /*5070*/  FMUL R32, R32, R88 ;  /* 0x0000005820207220 */ /* 0x000fe20000400000 */
[----:B------:R-:W-:Y:S01]  /*5080*/  F2FP.F16.F32.PACK_AB R26, RZ, R26 ;  /* 0x0000001aff1a723e */ /* 0x000fe200000000ff */
[----:B------:R-:W-:Y:S01]  /*5090*/  IMAD.X R9, R5, 0x1, R7, P3 ;  /* 0x0000000105097824 */ /* 0x000fe200018e0607 */
[----:B------:R-:W-:Y:S01]  /*50a0*/  F2FP.F16.F32.PACK_AB R27, RZ, R27 ;  /* 0x0000001bff1b723e */ /* 0x000fe200000000ff */
[-C--:B------:R-:W-:Y:S01]  /*50b0*/  FMUL R33, R33, R88.reuse ;  /* 0x0000005821217220 */ /* 0x080fe20000400000 */
[----:B------:R-:W-:Y:S01]  /*50c0*/  ISETP.GT.AND P0, PT, R4, 0x8, PT ;  /* 0x000000080400780c */ /* 0x000fe20003f04270 */
[----:B------:R-:W-:Y:S01]  /*50d0*/  FMUL R34, R34, R88 ;  /* 0x0000005822227220 */ /* 0x000fe20000400000 */
[----:B------:R-:W-:Y:S01]  /*50e0*/  F2FP.F16.F32.PACK_AB R28, RZ, R28 ;  /* 0x0000001cff1c723e */ /* 0x000fe200000000ff */
[-C--:B------:R-:W-:Y:S01]  /*50f0*/  FMUL R35, R35, R88.reuse ;  /* 0x0000005823237220 */ /* 0x080fe20000400000 */
[C---:B------:R-:W-:Y:S01]  /*5100*/  ISETP.GT.AND P4, PT, R3.reuse, RZ, P0 ;  /* 0x000000ff0300720c */ /* 0x040fe20000784270 */
[-C--:B------:R-:W-:Y:S01]  /*5110*/  FMUL R36, R36, R88.reuse ;  /* 0x0000005824247220 */ /* 0x080fe20000400000 */
[----:B------:R-:W-:Y:S01]  /*5120*/  F2FP.F16.F32.PACK_AB R29, RZ, R29 ;  /* 0x0000001dff1d723e */ /* 0x000fe200000000ff */
[----:B------:R-:W-:Y:S01]  /*5130*/  @P1 STG.E.U16 desc[UR38][R8.64], R26 ;  /* 0x0000001a08001986 */ /* 0x000fe2000c101526 */
[----:B------:R-:W-:Y:S01]  /*5140*/  ISETP.GT.AND P1, PT, R3, 0x8, P0 ;  /* 0x000000080300780c */ /* 0x000fe20000724270 */
[----:B------:R-:W-:Y:S01]  /*5150*/  FMUL R37, R37, R88 ;  /* 0x0000005825257220 */ /* 0x000fe20000400000 */
[----:B------:R-:W-:Y:S01]  /*5160*/  F2FP.F16.F32.PACK_AB R30, RZ, R30 ;  /* 0x0000001eff1e723e */ /* 0x000fe200000000ff */
[----:B------:R-:W-:Y:S01]  /*5170*/  @P2 STG.E.U16 desc[UR38][R8.64+0x2], R27 ;  /* 0x0000021b08002986 */ /* 0x000fe2000c101526 */
[----:B------:R-:W-:Y:S01]  /*5180*/  ISETP.GT.AND P2, PT, R4, 0x9, PT ;  /* 0x000000090400780c */ /* 0x000fe20003f44270 */
[-C--:B------:R-:W-:Y:S01]  /*5190*/  FMUL R38, R38, R88.reuse ;  /* 0x0000005826267220 */ /* 0x080fe20000400000 */
[----:B------:R-:W-:Y:S01]  /*51a0*/  F2FP.F16.F32.PACK_AB R31, RZ, R31 ;  /* 0x0000001fff1f723e */ /* 0x000fe200000000ff */
[-C--:B------:R-:W-:Y:S01]  /*51b0*/  FMUL R39, R39, R88.reuse ;  /* 0x0000005827277220 */ /* 0x080fe20000400000 */
[C---:B------:R-:W-:Y:S01]  /*51c0*/  ISETP.GT.AND P3, PT, R3.reuse, RZ, P2 ;  /* 0x000000ff0300720c */ /* 0x040fe20001764270 */
[----:B------:R-:W-:Y:S01]  /*51d0*/  @P4 STG.E.U16 desc[UR38][R6.64+0x10], R28 ;  /* 0x0000101c06004986 */ /* 0x000fe2000c101526 */
[----:B------:R-:W-:Y:S01]  /*51e0*/  ISETP.GT.AND P2, PT, R3, 0x8, P2 ;  /* 0x000000080300780c */ /* 0x000fe20001744270 */
[-C--:B------:R-:W-:Y:S01]  /*51f0*/  FMUL R40, R40, R88.reuse ;  /* 0x0000005828287220 */ /* 0x080fe20000400000 */
[----:B------:R-:W-:Y:S01]  /*5200*/  ISETP.GT.AND P0, PT, R4, 0x10, PT ;  /* 0x000000100400780c */ /* 0x000fe20003f04270 */
[----:B------:R-:W-:Y:S01]  /*5210*/  FMUL R41, R41, R88 ;  /* 0x0000005829297220 */ /* 0x000fe20000400000 */
[----:B------:R-:W-:Y:S01]  /*5220*/  F2FP.F16.F32.PACK_AB R32, RZ, R32 ;  /* 0x00000020ff20723e */ /* 0x000fe200000000ff */
[-C--:B------:R-:W-:Y:S01]  /*5230*/  FMUL R42, R42, R88.reuse ;  /* 0x000000582a2a7220 */ /* 0x080fe20000400000 */
[----:B------:R-:W-:Y:S01]  /*5240*/  ISETP.GT.AND P4, PT, R3, RZ, P0 ;  /* 0x000000ff0300720c */ /* 0x000fe20000784270 */
[-C--:B------:R-:W-:Y:S01]  /*5250*/  FMUL R43, R43, R88.reuse ;  /* 0x000000582b2b7220 */ /* 0x080fe20000400000 */
[----:B------:R-:W-:Y:S01]  /*5260*/  F2FP.F16.F32.PACK_AB R33, RZ, R33 ;  /* 0x00000021ff21723e */ /* 0x000fe200000000ff */
[----:B------:R-:W-:Y:S01]  /*5270*/  FMUL R44, R44, R88 ;  /* 0x000000582c2c7220 */ /* 0x000fe20000400000 */
[----:B------:R-:W-:Y:S01]  /*5280*/  F2FP.F16.F32.PACK_AB R34, RZ, R34 ;  /* 0x00000022ff22723e */ /* 0x000fe200000000ff */
[----:B------:R-:W-:Y:S01]  /*5290*/  @P3 STG.E.U16 desc[UR38][R6.64+0x12], R29 ;  /* 0x0000121d06003986 */ /* 0x000fe2000c101526 */
[----:B------:R-:W-:Y:S01]  /*52a0*/  ISETP.GT.AND P3, PT, R4, 0x11, PT ;  /* 0x000000110400780c */ /* 0x000fe20003f64270 */
[-C--:B------:R-:W-:Y:S01]  /*52b0*/  FMUL R45, R45, R88.reuse ;  /* 0x000000582d2d7220 */ /* 0x080fe20000400000 */
[----:B------:R-:W-:Y:S01]  /*52c0*/  F2FP.F16.F32.PACK_AB R35, RZ, R35 ;  /* 0x00000023ff23723e */ /* 0x000fe200000000ff */
[----:B------:R-:W-:Y:S01]  /*52d0*/  @P1 STG.E.U16 desc[UR38][R8.64+0x10], R30 ;  /* 0x0000101e08001986 */ /* 0x000fe2000c101526 */
[C---:B------:R-:W-:Y:S01]  /*52e0*/  ISETP.GT.AND P1, PT, R3.reuse, 0x8, P0 ;  /* 0x000000080300780c */ /* 0x040fe20000724270 */
[-C--:B------:R-:W-:Y:S01]  /*52f0*/  FMUL R46, R46, R88.reuse ;  /* 0x000000582e2e7220 */ /* 0x080fe20000400000 */
[----:B------:R-:W-:Y:S01]  /*5300*/  ISETP.GT.AND P0, PT, R4, 0x18, PT ;  /* 0x000000180400780c */ /* 0x000fe20003f04270 */
[----:B------:R-:W-:Y:S01]  /*5310*/  @P2 STG.E.U16 desc[UR38][R8.64+0x12], R31 ;  /* 0x0000121f08002986 */ /* 0x000fe2000c101526 */
[----:B------:R-:W-:Y:S01]  /*5320*/  ISETP.GT.AND P2, PT, R3, RZ, P3 ;  /* 0x000000ff0300720c */ /* 0x000fe20001f44270 */
[-C--:B------:R-:W-:Y:S01]  /*5330*/  FMUL R47, R47, R88.reuse ;  /* 0x000000582f2f7220 */ /* 0x080fe20000400000 */
[C---:B------:R-:W-:Y:S01]  /*5340*/  ISETP.GT.AND P3, PT, R3.reuse, 0x8, P3 ;  /* 0x000000080300780c */ /* 0x040fe20001f64270 */
[----:B------:R-:W-:Y:S01]  /*5350*/  @P4 STG.E.U16 desc[UR38][R6.64+0x20], R32 ;  /* 0x0000202006004986 */ /* 0x000fe2000c101526 */
[----:B------:R-:W-:Y:S01]  /*5360*/  ISETP.GT.AND P4, PT, R3, RZ, P0 ;  /* 0x000000ff0300720c */ /* 0x000fe20000784270 */
[----:B------:R-:W-:Y:S01]  /*5370*/  FMUL R48, R48, R88 ;  /* 0x0000005830307220 */ /* 0x000fe20000400000 */
[----:B------:R-:W-:Y:S01]  /*5380*/  F2FP.F16.F32.PACK_AB R36, RZ, R36 ;  /* 0x00000024ff24723e */ /* 0x000fe200000000ff */
[-C--:B------:R-:W-:Y:S01]  /*5390*/  FMUL R49, R49, R88.reuse ;  /* 0x0000005831317220 */ /* 0x080fe20000400000 */
[----:B------:R-:W-:Y:S01]  /*53a0*/  F2FP.F16.F32.PACK_AB R37, RZ, R37 ;  /* 0x00000025ff25723e */ /* 0x000fe200000000ff */
[----:B------:R-:W-:Y:S01]  /*53b0*/  FMUL R50, R50, R88 ;  /* 0x0000005832327220 */ /* 0x000fe20000400000 */
[----:B------:R-:W-:Y:S01]  /*53c0*/  F2FP.F16.F32.PACK_AB R38, RZ, R38 ;  /* 0x00000026ff26723e */ /* 0x000fe200000000ff */
[----:B------:R-:W-:Y:S01]  /*53d0*/  FMUL R51, R51, R88 ;  /* 0x0000005833337220 */ /* 0x000fe20000400000 */
[----:B------:R-:W-:Y:S01]  /*53e0*/  F2FP.F16.F32.PACK_AB R39, RZ, R39 ;  /* 0x00000027ff27723e */ /* 0x000fe200000000ff */
[----:B------:R-:W-:Y:S01]  /*53f0*/  @P2 STG.E.U16 desc[UR38][R6.64+0x22], R33 ;  /* 0x0000222106002986 */ /* 0x000fe2000c101526 */
[----:B------:R-:W-:Y:S01]  /*5400*/  F2FP.F16.F32.PACK_AB R40, RZ, R40 ;  /* 0x00000028ff28723e */ /* 0x000fe200000000ff */
[-C--:B------:R-:W-:Y:S01]  /*5410*/  FMUL R52, R52, R88.reuse ;  /* 0x0000005834347220 */ /* 0x080fe20000400000 */
[----:B------:R-:W-:Y:S01]  /*5420*/  F2FP.F16.F32.PACK_AB R41, RZ, R41 ;  /* 0x00000029ff29723e */ /* 0x000fe200000000ff */
[----:B------:R-:W-:Y:S01]  /*5430*/  @P1 STG.E.U16 desc[UR38][R8.64+0x20], R34 ;  /* 0x0000202208001986 */ /* 0x000fe2000c101526 */
[----:B------:R-:W-:Y:S01]  /*5440*/  ISETP.GT.AND P1, PT, R3, 0x8, P0 ;  /* 0x000000080300780c */ /* 0x000fe20000724270 */
[-C--:B------:R-:W-:Y:S01]  /*5450*/  FMUL R53, R53, R88.reuse ;  /* 0x0000005835357220 */ /* 0x080fe20000400000 */
[C---:B------:R-:W-:Y:S01]  /*5460*/  ISETP.GT.AND P0, PT, R4.reuse, 0x20, PT ;  /* 0x000000200400780c */ /* 0x040fe20003f04270 */
[----:B------:R-:W-:Y:S01]  /*5470*/  @P3 STG.E.U16 desc[UR38][R8.64+0x22], R35 ;  /* 0x0000222308003986 */ /* 0x000fe2000c101526 */
[----:B------:R-:W-:Y:S01]  /*5480*/  ISETP.GT.AND P3, PT, R4, 0x19, PT ;  /* 0x000000190400780c */ /* 0x000fe20003f64270 */
[----:B------:R-:W-:Y:S01]  /*5490*/  FMUL R54, R54, R88 ;  /* 0x0000005836367220 */ /* 0x000fe20000400000 */
[----:B------:R-:W-:Y:S01]  /*54a0*/  F2FP.F16.F32.PACK_AB R42, RZ, R42 ;  /* 0x0000002aff2a723e */ /* 0x000fe200000000ff */
[----:B------:R-:W-:Y:S01]  /*54b0*/  @P4 STG.E.U16 desc[UR38][R6.64+0x30], R36 ;  /* 0x0000302406004986 */ /* 0x000fe2000c101526 */
[----:B------:R-:W-:Y:S01]  /*54c0*/  ISETP.GT.AND P2, PT, R3, RZ, P3 ;  /* 0x000000ff0300720c */ /* 0x000fe20001f44270 */
[-C--:B------:R-:W-:Y:S01]  /*54d0*/  FMUL R55, R55, R88.reuse ;  /* 0x0000005837377220 */ /* 0x080fe20000400000 */
[C---:B------:R-:W-:Y:S01]  /*54e0*/  ISETP.GT.AND P3, PT, R3.reuse, 0x8, P3 ;  /* 0x000000080300780c */ /* 0x040fe20001f64270 */
[-C--:B------:R-:W-:Y:S01]  /*54f0*/  FMUL R56, R56, R88.reuse ;  /* 0x0000005838387220 */ /* 0x080fe20000400000 */
[----:B------:R-:W-:Y:S01]  /*5500*/  ISETP.GT.AND P4, PT, R3, RZ, P0 ;  /* 0x000000ff0300720c */ /* 0x000fe20000784270 */
[-C--:B------:R-:W-:Y:S01]  /*5510*/  FMUL R57, R57, R88.reuse ;  /* 0x0000005839397220 */ /* 0x080fe20000400000 */
[----:B------:R-:W-:Y:S01]  /*5520*/  F2FP.F16.F32.PACK_AB R43, RZ, R43 ;  /* 0x0000002bff2b723e */ /* 0x000fe200000000ff */
[----:B------:R-:W-:Y:S01]  /*5530*/  FMUL R58, R58, R88 ;  /* 0x000000583a3a7220 */ /* 0x000fe20000400000 */
[----:B------:R-:W-:Y:S01]  /*5540*/  F2FP.F16.F32.PACK_AB R44, RZ, R44 ;  /* 0x0000002cff2c723e */ /* 0x000fe200000000ff */
[-C--:B------:R-:W-:Y:S01]  /*5550*/  FMUL R59, R59, R88.reuse ;  /* 0x000000583b3b7220 */ /* 0x080fe20000400000 */
[----:B------:R-:W-:Y:S01]  /*5560*/  F2FP.F16.F32.PACK_AB R45, RZ, R45 ;  /* 0x0000002dff2d723e */ /* 0x000fe200000000ff */
[----:B------:R-:W-:Y:S01]  /*5570*/  FMUL R60, R60, R88 ;  /* 0x000000583c3c7220 */ /* 0x000fe20000400000 */
[----:B------:R-:W-:Y:S01]  /*5580*/  F2FP.F16.F32.PACK_AB R46, RZ, R46 ;  /* 0x0000002eff2e723e */ /* 0x000fe200000000ff */
[----:B------:R-:W-:Y:S01]  /*5590*/  @P2 STG.E.U16 desc[UR38][R6.64+0x32], R37 ;  /* 0x0000322506002986 */ /* 0x000fe2000c101526 */
[----:B------:R-:W-:Y:S01]  /*55a0*/  F2FP.F16.F32.PACK_AB R47, RZ, R47 ;  /* 0x0000002fff2f723e */ /* 0x000fe200000000ff */
[----:B------:R-:W-:Y:S01]  /*55b0*/  FMUL R61, R61, R88 ;  /* 0x000000583d3d7220 */ /* 0x000fe20000400000 */
[----:B------:R-:W-:Y:S01]  /*55c0*/  F2FP.F16.F32.PACK_AB R48, RZ, R48 ;  /* 0x00000030ff30723e */ /* 0x000fe200000000ff */
[----:B------:R-:W-:Y:S01]  /*55d0*/  @P1 STG.E.U16 desc[UR38][R8.64+0x30], R38 ;  /* 0x0000302608001986 */ /* 0x000fe2000c101526 */
[----:B------:R-:W-:Y:S01]  /*55e0*/  ISETP.GT.AND P1, PT, R3, 0x8, P0 ;  /* 0x000000080300780c */ /* 0x000fe20000724270 */
[-C--:B------:R-:W-:Y:S01]  /*55f0*/  FMUL R62, R62, R88.reuse ;  /* 0x000000583e3e7220 */ /* 0x080fe20000400000 */
[C---:B------:R-:W-:Y:S01]  /*5600*/  ISETP.GT.AND P0, PT, R4.reuse, 0x28, PT ;  /* 0x000000280400780c */ /* 0x040fe20003f04270 */
[----:B------:R-:W-:Y:S01]  /*5610*/  @P3 STG.E.U16 desc[UR38][R8.64+0x32], R39 ;  /* 0x0000322708003986 */ /* 0x000fe2000c101526 */
[----:B------:R-:W-:Y:S01]  /*5620*/  ISETP.GT.AND P3, PT, R4, 0x21, PT ;  /* 0x000000210400780c */ /* 0x000fe20003f64270 */
[-C--:B------:R-:W-:Y:S01]  /*5630*/  FMUL R63, R63, R88.reuse ;  /* 0x000000583f3f7220 */ /* 0x080fe20000400000 */
[----:B------:R-:W-:Y:S01]  /*5640*/  F2FP.F16.F32.PACK_AB R49, RZ, R49 ;  /* 0x00000031ff31723e */ /* 0x000fe200000000ff */
[----:B------:R-:W-:Y:S01]  /*5650*/  @P4 STG.E.U16 desc[UR38][R6.64+0x40], R40 ;  /* 0x0000402806004986 */ /* 0x000fe2000c101526 */
[C---:B------:R-:W-:Y:S01]  /*5660*/  ISETP.GT.AND P2, PT, R3.reuse, RZ, P3 ;  /* 0x000000ff0300720c */ /* 0x040fe20001f44270 */
[-C--:B------:R-:W-:Y:S01]  /*5670*/  FMUL R64, R64, R88.reuse ;  /* 0x0000005840407220 */ /* 0x080fe20000400000 */
[----:B------:R-:W-:Y:S01]  /*5680*/  ISETP.GT.AND P3, PT, R3, 0x8, P3 ;  /* 0x000000080300780c */ /* 0x000fe20001f64270 */
[-C--:B------:R-:W-:Y:S01]  /*5690*/  FMUL R65, R65, R88.reuse ;  /* 0x0000005841417220 */ /* 0x080fe20000400000 */
        /* <DEDUP_REMOVED lines=62> */
[----:B------:R-:W-:-:S02]  /*5a80*/  F2FP.F16.F32.PACK_AB R68, RZ, R68 ;  /* 0x00000044ff44723e */ /* 0x000fc400000000ff */
[----:B------:R-:W-:Y:S01]  /*5a90*/  F2FP.F16.F32.PACK_AB R69, RZ, R69 ;  /* 0x00000045ff45723e */ /* 0x000fe200000000ff */
[----:B------:R-:W-:Y:S01]  /*5aa0*/  @P1 STG.E.U16 desc[UR38][R8.64+0x60], R50 ;  /* 0x0000603208001986 */ /* 0x000fe2000c101526 */
[C---:B------:R-:W-:Y:S02]  /*5ab0*/  ISETP.GT.AND P1, PT, R3.reuse, 0x8, P0 ;  /* 0x000000080300780c */ /* 0x040fe40000724270 */
[C---:B------:R-:W-:Y:S01]  /*5ac0*/  ISETP.GT.AND P0, PT, R4.reuse, 0x40, PT ;  /* 0x000000400400780c */ /* 0x040fe20003f04270 */
[----:B------:R-:W-:Y:S01]  /*5ad0*/  @P3 STG.E.U16 desc[UR38][R8.64+0x62], R51 ;  /* 0x0000623308003986 */ /* 0x000fe2000c101526 */
[----:B------:R-:W-:Y:S02]  /*5ae0*/  ISETP.GT.AND P3, PT, R4, 0x39, PT ;  /* 0x000000390400780c */ /* 0x000fe40003f64270 */
[----:B------:R-:W-:Y:S01]  /*5af0*/  F2FP.F16.F32.PACK_AB R70, RZ, R70 ;  /* 0x00000046ff46723e */ /* 0x000fe200000000ff */
[----:B------:R-:W-:Y:S01]  /*5b00*/  @P4 STG.E.U16 desc[UR38][R6.64+0x70], R52 ;  /* 0x0000703406004986 */ /* 0x000fe2000c101526 */
[----:B------:R-:W-:-:S02]  /*5b10*/  ISETP.GT.AND P2, PT, R3, RZ, P3 ;  /* 0x000000ff0300720c */ /* 0x000fc40001f44270 */
[C---:B------:R-:W-:Y:S02]  /*5b20*/  ISETP.GT.AND P3, PT, R3.reuse, 0x8, P3 ;  /* 0x000000080300780c */ /* 0x040fe40001f64270 */
[----:B------:R-:W-:Y:S02]  /*5b30*/  ISETP.GT.AND P4, PT, R3, RZ, P0 ;  /* 0x000000ff0300720c */ /* 0x000fe40000784270 */
[----:B------:R-:W-:Y:S02]  /*5b40*/  F2FP.F16.F32.PACK_AB R71, RZ, R71 ;  /* 0x00000047ff47723e */ /* 0x000fe400000000ff */
[----:B------:R-:W-:Y:S02]  /*5b50*/  F2FP.F16.F32.PACK_AB R72, RZ, R72 ;  /* 0x00000048ff48723e */ /* 0x000fe400000000ff */
[----:B------:R-:W-:Y:S02]  /*5b60*/  F2FP.F16.F32.PACK_AB R73, RZ, R73 ;  /* 0x00000049ff49723e */ /* 0x000fe400000000ff */
        /* <DEDUP_REMOVED lines=33> */
[----:B------:R-:W-:-:S03]  /*5d80*/  F2FP.F16.F32.PACK_AB R87, RZ, R87 ;  /* 0x00000057ff57723e */ /* 0x000fc600000000ff */
[----:B------:R-:W-:Y:S04]  /*5d90*/  @P2 STG.E.U16 desc[UR38][R6.64+0x92], R61 ;  /* 0x0000923d06002986 */ /* 0x000fe8000c101526 */
[----:B------:R-:W-:Y:S01]  /*5da0*/  @P1 STG.E.U16 desc[UR38][R8.64+0x90], R62 ;  /* 0x0000903e08001986 */ /* 0x000fe2000c101526 */
[----:B------:R-:W-:Y:S02]  /*5db0*/  ISETP.GT.AND P1, PT, R3, 0x8, P0 ;  /* 0x000000080300780c */ /* 0x000fe40000724270 */
[C---:B------:R-:W-:Y:S01]  /*5dc0*/  ISETP.GT.AND P0, PT, R4.reuse, 0x58, PT ;  /* 0x000000580400780c */ /* 0x040fe20003f04270 */
[----:B------:R-:W-:Y:S01]  /*5dd0*/  @P3 STG.E.U16 desc[UR38][R8.64+0x92], R63 ;  /* 0x0000923f08003986 */ /* 0x000fe2000c101526 */
[----:B------:R-:W-:-:S03]  /*5de0*/  ISETP.GT.AND P3, PT, R4, 0x51, PT ;  /* 0x000000510400780c */ /* 0x000fc60003f64270 */
[----:B------:R-:W-:Y:S01]  /*5df0*/  @P4 STG.E.U16 desc[UR38][R6.64+0xa0], R64 ;  /* 0x0000a04006004986 */ /* 0x000fe2000c101526 */
[C---:B------:R-:W-:Y:S02]  /*5e00*/  ISETP.GT.AND P2, PT, R3.reuse, RZ, P3 ;  /* 0x000000ff0300720c */ /* 0x040fe40001f44270 */
[C---:B------:R-:W-:Y:S02]  /*5e10*/  ISETP.GT.AND P3, PT, R3.reuse, 0x8, P3 ;  /* 0x000000080300780c */ /* 0x040fe40001f64270 */
[----:B------:R-:W-:-:S09]  /*5e20*/  ISETP.GT.AND P4, PT, R3, RZ, P0 ;  /* 0x000000ff0300720c */ /* 0x000fd20000784270 */
        /* <DEDUP_REMOVED lines=9> */
[C---:B------:R-:W-:Y:S02]  /*5ec0*/  ISETP.GT.AND P3, PT, R3.reuse, RZ, P0 ;  /* 0x000000ff0300720c */ /* 0x040fe40000764270 */
[----:B------:R-:W-:-:S07]  /*5ed0*/  ISETP.GT.AND P0, PT, R3, 0x8, P0 ;  /* 0x000000080300780c */ /* 0x000fce0000704270 */
[----:B------:R-:W-:Y:S04]  /*5ee0*/  @P2 STG.E.U16 desc[UR38][R6.64+0xb2], R69 ;  /* 0x0000b24506002986 */ /* 0x000fe8000c101526 */
[----:B------:R-:W-:Y:S01]  /*5ef0*/  @P1 STG.E.U16 desc[UR38][R8.64+0xb0], R70 ;  /* 0x0000b04608001986 */ /* 0x000fe2000c101526 */
[----:B------:R-:W-:-:S03]  /*5f00*/  ISETP.GT.AND P1, PT, R4, 0x68, PT ;  /* 0x000000680400780c */ /* 0x000fc60003f24270 */
        /* <DEDUP_REMOVED lines=11> */
[C---:B------:R-:W-:Y:S02]  /*5fc0*/  ISETP.GT.AND P2, PT, R3.reuse, RZ, P0 ;  /* 0x000000ff0300720c */ /* 0x040fe40000744270 */
[----:B------:R-:W-:Y:S01]  /*5fd0*/  ISETP.GT.AND P0, PT, R3, 0x8, P0 ;  /* 0x000000080300780c */ /* 0x000fe20000704270 */
[----:B------:R-:W-:Y:S01]  /*5fe0*/  @P3 STG.E.U16 desc[UR38][R6.64+0xd0], R76 ;  /* 0x0000d04c06003986 */ /* 0x000fe2000c101526 */
[----:B------:R-:W-:-:S04]  /*5ff0*/  ISETP.GT.AND P3, PT, R4, 0x70, PT ;  /* 0x000000700400780c */ /* 0x000fc80003f64270 */
[C---:B------:R-:W-:Y:S02]  /*6000*/  ISETP.GT.AND P4, PT, R3.reuse, RZ, P3 ;  /* 0x000000ff0300720c */ /* 0x040fe40001f84270 */
[----:B------:R-:W-:-:S03]  /*6010*/  ISETP.GT.AND P3, PT, R3, 0x8, P3 ;  /* 0x000000080300780c */ /* 0x000fc60001f64270 */
[----:B------:R-:W-:Y:S01]  /*6020*/  @P2 STG.E.U16 desc[UR38][R6.64+0xd2], R77 ;  /* 0x0000d24d06002986 */ /* 0x000fe2000c101526 */
[----:B------:R-:W-:-:S03]  /*6030*/  ISETP.GT.AND P2, PT, R4, 0x79, PT ;  /* 0x000000790400780c */ /* 0x000fc60003f44270 */
[----:B------:R-:W-:Y:S01]  /*6040*/  @P1 STG.E.U16 desc[UR38][R8.64+0xd0], R78 ;  /* 0x0000d04e08001986 */ /* 0x000fe2000c101526 */
[----:B------:R-:W-:-:S03]  /*6050*/  ISETP.GT.AND P1, PT, R4, 0x78, PT ;  /* 0x000000780400780c */ /* 0x000fc60003f24270 */
[----:B------:R-:W-:Y:S01]  /*6060*/  @P0 STG.E.U16 desc[UR38][R8.64+0xd2], R79 ;  /* 0x0000d24f08000986 */ /* 0x000fe2000c101526 */
[----:B------:R-:W-:-:S03]  /*6070*/  ISETP.GT.AND P0, PT, R4, 0x71, PT ;  /* 0x000000710400780c */ /* 0x000fc60003f04270 */
[----:B------:R-:W-:Y:S01]  /*6080*/  @P4 STG.E.U16 desc[UR38][R6.64+0xe0], R80 ;  /* 0x0000e05006004986 */ /* 0x000fe2000c101526 */
[C---:B------:R-:W-:Y:S02]  /*6090*/  ISETP.GT.AND P4, PT, R3.reuse, RZ, P0 ;  /* 0x000000ff0300720c */ /* 0x040fe40000784270 */
[----:B------:R-:W-:-:S11]  /*60a0*/  ISETP.GT.AND P0, PT, R3, 0x8, P0 ;  /* 0x000000080300780c */ /* 0x000fd60000704270 */
[----:B------:R-:W-:Y:S02]  /*60b0*/  @P4 IMAD.MOV.U32 R4, RZ, RZ, R6 ;  /* 0x000000ffff044224 */ /* 0x000fe400078e0006 */
[----:B------:R-:W-:-:S05]  /*60c0*/  @P4 IMAD.MOV.U32 R5, RZ, RZ, R7 ;  /* 0x000000ffff054224 */ /* 0x000fca00078e0007 */
[----:B------:R0:W-:Y:S01]  /*60d0*/  @P4 STG.E.U16 desc[UR38][R4.64+0xe2], R81 ;  /* 0x0000e25104004986 */ /* 0x0001e2000c101526 */
[C---:B------:R-:W-:Y:S02]  /*60e0*/  ISETP.GT.AND P4, PT, R3.reuse, RZ, P2 ;  /* 0x000000ff0300720c */ /* 0x040fe40001784270 */
[----:B------:R-:W-:Y:S01]  /*60f0*/  ISETP.GT.AND P2, PT, R3, 0x8, P2 ;  /* 0x000000080300780c */ /* 0x000fe20001744270 */
[----:B0-----:R-:W-:Y:S02]  /*6100*/  @P3 IMAD.MOV.U32 R4, RZ, RZ, R8 ;  /* 0x000000ffff043224 */ /* 0x001fe400078e0008 */
[----:B------:R-:W-:-:S05]  /*6110*/  @P3 IMAD.MOV.U32 R5, RZ, RZ, R9 ;  /* 0x000000ffff053224 */ /* 0x000fca00078e0009 */
[----:B------:R0:W-:Y:S01]  /*6120*/  @P3 STG.E.U16 desc[UR38][R4.64+0xe0], R82 ;  /* 0x0000e05204003986 */ /* 0x0001e2000c101526 */
[C---:B------:R-:W-:Y:S02]  /*6130*/  ISETP.GT.AND P3, PT, R3.reuse, RZ, P1 ;  /* 0x000000ff0300720c */ /* 0x040fe40000f64270 */
[----:B------:R-:W-:Y:S01]  /*6140*/  ISETP.GT.AND P1, PT, R3, 0x8, P1 ;  /* 0x000000080300780c */ /* 0x000fe20000f24270 */
[----:B0-----:R-:W-:Y:S02]  /*6150*/  @P0 IMAD.MOV.U32 R4, RZ, RZ, R8 ;  /* 0x000000ffff040224 */ /* 0x001fe400078e0008 */
[----:B------:R-:W-:-:S05]  /*6160*/  @P0 IMAD.MOV.U32 R5, RZ, RZ, R9 ;  /* 0x000000ffff050224 */ /* 0x000fca00078e0009 */
[----:B------:R0:W-:Y:S03]  /*6170*/  @P0 STG.E.U16 desc[UR38][R4.64+0xe2], R83 ;  /* 0x0000e25304000986 */ /* 0x0001e6000c101526 */
[----:B0-----:R-:W-:Y:S02]  /*6180*/  @P3 IMAD.MOV.U32 R4, RZ, RZ, R6 ;  /* 0x000000ffff043224 */ /* 0x001fe400078e0006 */
[----:B------:R-:W-:-:S05]  /*6190*/  @P3 IMAD.MOV.U32 R5, RZ, RZ, R7 ;  /* 0x000000ffff053224 */ /* 0x000fca00078e0007 */
[----:B------:R0:W-:Y:S04]  /*61a0*/  @P3 STG.E.U16 desc[UR38][R4.64+0xf0], R84 ;  /* 0x0000f05404003986 */ /* 0x0001e8000c101526 */
[----:B------:R4:W-:Y:S01]  /*61b0*/  @P4 STG.E.U16 desc[UR38][R6.64+0xf2], R85 ;  /* 0x0000f25506004986 */ /* 0x0009e2000c101526 */
[----:B0-----:R-:W-:Y:S02]  /*61c0*/  @P1 IMAD.MOV.U32 R4, RZ, RZ, R8 ;  /* 0x000000ffff041224 */ /* 0x001fe400078e0008 */
[----:B------:R-:W-:-:S05]  /*61d0*/  @P1 IMAD.MOV.U32 R5, RZ, RZ, R9 ;  /* 0x000000ffff051224 */ /* 0x000fca00078e0009 */
[----:B------:R4:W-:Y:S04]  /*61e0*/  @P1 STG.E.U16 desc[UR38][R4.64+0xf0], R86 ;  /* 0x0000f05604001986 */ /* 0x0009e8000c101526 */
[----:B------:R4:W-:Y:S02]  /*61f0*/  @P2 STG.E.U16 desc[UR38][R8.64+0xf2], R87 ;  /* 0x0000f25708002986 */ /* 0x0009e4000c101526 */
.L_x_160:
[----:B------:R-:W-:Y:S05]  /*6200*/  BSYNC B0 ;  /* 0x0000000000007941 */ /* 0x000fea0003800000 */
.L_x_34:
[----:B------:R-:W-:Y:S01]  /*6210*/  IADD3 R16, P0, R16, UR36, RZ ;  /* 0x0000002410107c10 */ /* 0x000fe2000ff1e0ff */
[----:B------:R-:W-:Y:S01]  /*6220*/  ULDC.64 UR4, c[0x0][0x650] ;  /* 0x0001940000047ab9 */ /* 0x000fe20000000a00 */
[----:B------:R-:W-:Y:S01]  /*6230*/  PRMT R3, RZ, 0x7610, R3 ;  /* 0x00007610ff037816 */ /* 0x000fe20000000003 */
[----:B------:R-:W-:Y:S01]  /*6240*/  IMAD.MOV.U32 R100, RZ, RZ, -0x1 ;  /* 0xffffffffff647424 */ /* 0x000fe200078e00ff */
[----:B------:R-:W-:Y:S01]  /*6250*/  IADD3.X R17, R17, UR42, RZ, P0, !PT ;  /* 0x0000002a11117c10 */ /* 0x000fe200087fe4ff */
[----:B------:R-:W-:Y:S01]  /*6260*/  IMAD.MOV.U32 R99, RZ, RZ, -0x1 ;  /* 0xffffffffff637424 */ /* 0x000fe200078e00ff */
[----:B------:R-:W-:-:S04]  /*6270*/  ISETP.GE.U32.AND P0, PT, R16, UR4, PT ;  /* 0x0000000410007c0c */ /* 0x000fc8000bf06070 */
[----:B------:R-:W-:-:S13]  /*6280*/  ISETP.GE.U32.AND.EX P0, PT, R17, UR5, PT, P0 ;  /* 0x0000000511007c0c */ /* 0x000fda000bf06100 */
[----:B------:R-:W-:Y:S05]  /*6290*/  @P0 BRA `(.L_x_161) ;  /* 0x00000004004c0947 */ /* 0x000fea0003800000 */
[----:B------:R-:W0:Y:S01]  /*62a0*/  LDC.64 R10, c[0x0][0x628] ;  /* 0x00018a00ff0a7b82 */ /* 0x000e220000000a00 */
[----:B---3--:R-:W3:Y:S01]  /*62b0*/  S2R R12, SR_CTAID.X ;  /* 0x00000000000c7919 */ /* 0x008ee20000002500 */
[----:B-12-4-:R-:W-:Y:S02]  /*62c0*/  IMAD.MOV.U32 R8, RZ, RZ, R16 ;  /* 0x000000ffff087224 */ /* 0x016fe400078e0010 */
[----:B------:R-:W-:Y:S01]  /*62d0*/  IMAD.MOV.U32 R9, RZ, RZ, R17 ;  /* 0x000000ffff097224 */ /* 0x000fe200078e0011 */
[----:B------:R-:W1:Y:S03]  /*62e0*/  S2R R20, SR_CTAID.Y ;  /* 0x0000000000147919 */ /* 0x000e660000002600 */
[----:B------:R-:W2:Y:S08]  /*62f0*/  LDC R0, c[0x0][0x630] ;  /* 0x00018c00ff007b82 */ /* 0x000eb00000000800 */
[----:B------:R-:W4:Y:S01]  /*6300*/  LDC.64 R14, c[0x0][0x620] ;  /* 0x00018800ff0e7b82 */ /* 0x000f220000000a00 */
[----:B0-----:R-:W-:-:S04]  /*6310*/  ISETP.NE.U32.AND P0, PT, R10, RZ, PT ;  /* 0x000000ff0a00720c */ /* 0x001fc80003f05070 */
[----:B------:R-:W-:-:S13]  /*6320*/  ISETP.NE.AND.EX P0, PT, R11, RZ, PT, P0 ;  /* 0x000000ff0b00720c */ /* 0x000fda0003f05300 */
[----:B-1234-:R-:W-:Y:S05]  /*6330*/  @!P0 BRA `(.L_x_162) ;  /* 0x0000000000288947 */ /* 0x01efea0003800000 */
        /* <DEDUP_REMOVED lines=10> */
.L_x_162:
[-CC-:B------:R-:W-:Y:S01]  /*63e0*/  SHF.R.U64 R99, R8, R0.reuse, R9.reuse ;  /* 0x0000000008637219 */ /* 0x180fe20000001209 */
[----:B------:R-:W0:Y:S01]  /*63f0*/  LDC.64 R26, c[0x0][0x640] ;  /* 0x00019000ff1a7b82 */ /* 0x000e220000000a00 */
[----:B------:R-:W-:Y:S01]  /*6400*/  SHF.R.U32.HI R0, RZ, R0, R9 ;  /* 0x00000000ff007219 */ /* 0x000fe20000011609 */
[----:B------:R-:W-:Y:S01]  /*6410*/  ULDC UR4, c[0x0][0x150] ;  /* 0x0000540000047ab9 */ /* 0x000fe20000000800 */
[----:B------:R-:W-:Y:S02]  /*6420*/  IADD3 R3, P0, RZ, -R99, RZ ;  /* 0x80000063ff037210 */ /* 0x000fe40007f1e0ff */
[----:B------:R-:W-:-:S03]  /*6430*/  I2FP.F32.U32 R7, R12 ;  /* 0x0000000c00077245 */ /* 0x000fc60000201000 */
[----:B------:R-:W1:Y:S01]  /*6440*/  LDC R6, c[0x0][0x618] ;  /* 0x00018600ff067b82 */ /* 0x000e620000000800 */
[----:B------:R-:W-:Y:S02]  /*6450*/  IMAD.X R5, RZ, RZ, ~R0, P0 ;  /* 0x000000ffff057224 */ /* 0x000fe400000e0e00 */
[----:B------:R-:W-:Y:S01]  /*6460*/  FMUL R7, R7, UR4 ;  /* 0x0000000407077c20 */ /* 0x000fe20008400000 */
[----:B------:R-:W-:Y:S01]  /*6470*/  ULDC UR4, c[0x0][0x154] ;  /* 0x0000550000047ab9 */ /* 0x000fe20000000800 */
[-C--:B------:R-:W-:Y:S02]  /*6480*/  IMAD R0, R5, R14.reuse, RZ ;  /* 0x0000000e05007224 */ /* 0x080fe400078e02ff */
[C---:B------:R-:W-:Y:S01]  /*6490*/  IMAD.WIDE.U32 R4, R3.reuse, R14, R16 ;  /* 0x0000000e03047225 */ /* 0x040fe200078e0010 */
[----:B------:R-:W2:Y:S01]  /*64a0*/  LDC R11, c[0x0][0x608] ;  /* 0x00018200ff0b7b82 */ /* 0x000ea20000000800 */
[----:B------:R-:W3:Y:S02]  /*64b0*/  F2I.U32.TRUNC.NTZ R7, R7 ;  /* 0x0000000700077305 */ /* 0x000ee4000020f000 */
[----:B------:R-:W-:-:S04]  /*64c0*/  IMAD R3, R3, R15, R0 ;  /* 0x0000000f03037224 */ /* 0x000fc800078e0200 */
[----:B------:R-:W-:Y:S01]  /*64d0*/  IMAD.IADD R3, R5, 0x1, R3 ;  /* 0x0000000105037824 */ /* 0x000fe200078e0203 */
[----:B------:R-:W4:Y:S01]  /*64e0*/  LDC R8, c[0x0][0x658] ;  /* 0x00019600ff087b82 */ /* 0x000f220000000800 */
[----:B------:R-:W-:Y:S02]  /*64f0*/  I2FP.F32.U32 R5, R20 ;  /* 0x0000001400057245 */ /* 0x000fe40000201000 */
[----:B0-----:R-:W-:-:S04]  /*6500*/  ISETP.NE.U32.AND P0, PT, R26, RZ, PT ;  /* 0x000000ff1a00720c */ /* 0x001fc80003f05070 */
[----:B------:R-:W-:Y:S01]  /*6510*/  ISETP.NE.AND.EX P0, PT, R27, RZ, PT, P0 ;  /* 0x000000ff1b00720c */ /* 0x000fe20003f05300 */
[----:B------:R-:W0:Y:S01]  /*6520*/  LDC R9, c[0x0][0x144] ;  /* 0x00005100ff097b82 */ /* 0x000e220000000800 */
[-C--:B-1----:R-:W-:Y:S01]  /*6530*/  SHF.R.U64 R13, R4, R6.reuse, R3 ;  /* 0x00000006040d7219 */ /* 0x082fe20000001203 */
[----:B---3--:R-:W-:Y:S01]  /*6540*/  IMAD.MOV R7, RZ, RZ, -R7 ;  /* 0x000000ffff077224 */ /* 0x008fe200078e0a07 */
[----:B------:R-:W-:Y:S01]  /*6550*/  SHF.R.U32.HI R0, RZ, R6, R3 ;  /* 0x00000006ff007219 */ /* 0x000fe20000011603 */
[----:B------:R-:W-:-:S04]  /*6560*/  FMUL R6, R5, UR4 ;  /* 0x0000000405067c20 */ /* 0x000fc80008400000 */
[----:B------:R-:W1:Y:S01]  /*6570*/  LDC R21, c[0x0][0x148] ;  /* 0x00005200ff157b82 */ /* 0x000e620000000800 */
[----:B------:R3:W0:Y:S01]  /*6580*/  F2I.U32.TRUNC.NTZ R14, R6 ;  /* 0x00000006000e7305 */ /* 0x000622000020f000 */
[-CC-:B--2---:R-:W-:Y:S02]  /*6590*/  SHF.R.U64 R10, R13, R11.reuse, R0.reuse ;  /* 0x0000000b0d0a7219 */ /* 0x184fe40000001200 */
[----:B------:R-:W-:-:S04]  /*65a0*/  SHF.R.U32.HI R3, RZ, R11, R0 ;  /* 0x0000000bff037219 */ /* 0x000fc80000011600 */
[----:B-----5:R-:W2:Y:S01]  /*65b0*/  LDC R24, c[0x0][0x648] ;  /* 0x00019200ff187b82 */ /* 0x020ea20000000800 */
[-CC-:B----4-:R-:W-:Y:S02]  /*65c0*/  SHF.R.U64 R15, R10, R8.reuse, R3.reuse ;  /* 0x000000080a0f7219 */ /* 0x190fe40000001203 */
[----:B------:R-:W-:-:S03]  /*65d0*/  SHF.R.U32.HI R5, RZ, R8, R3 ;  /* 0x00000008ff057219 */ /* 0x000fc60000011603 */
[----:B------:R-:W-:Y:S02]  /*65e0*/  IMAD.MOV.U32 R4, RZ, RZ, R15 ;  /* 0x000000ffff047224 */ /* 0x000fe400078e000f */
[----:B------:R-:W4:Y:S01]  /*65f0*/  LDC R28, c[0x0][0x638] ;  /* 0x00018e00ff1c7b82 */ /* 0x000f220000000800 */
[----:B0-----:R-:W-:-:S07]  /*6600*/  IMAD R25, R9, R7, R12 ;  /* 0x0000000709197224 */ /* 0x001fce00078e020c */
[----:B------:R-:W0:Y:S08]  /*6610*/  LDC R29, c[0x0][0x610] ;  /* 0x00018400ff1d7b82 */ /* 0x000e300000000800 */
[----:B------:R-:W0:Y:S01]  /*6620*/  LDC R30, c[0x0][0x600] ;  /* 0x00018000ff1e7b82 */ /* 0x000e220000000800 */
[----:B-1-3--:R-:W-:Y:S05]  /*6630*/  @!P0 BRA `(.L_x_163) ;  /* 0x0000000000288947 */ /* 0x00afea0003800000 */
[----:B------:R-:W1:Y:S02]  /*6640*/  LDC R0, c[0x0][0x64c] ;  /* 0x00019300ff007b82 */ /* 0x000e640000000800 */
[----:B-1----:R-:W-:-:S05]  /*6650*/  IADD3 R3, P0, R15, R0, RZ ;  /* 0x000000000f037210 */ /* 0x002fca0007f1e0ff */
        /* <DEDUP_REMOVED lines=8> */
.L_x_163:
[----:B------:R-:W-:Y:S01]  /*66e0*/  ISETP.NE.AND P0, PT, R2, 0x1, PT ;  /* 0x000000010200780c */ /* 0x000fe20003f05270 */
[----:B------:R-:W-:Y:S01]  /*66f0*/  IMAD.MOV R14, RZ, RZ, -R14 ;  /* 0x000000ffff0e7224 */ /* 0x000fe200078e0a0e */
[----:B--2---:R-:W-:Y:S02]  /*6700*/  SHF.R.U64 R0, R4, R24, R5 ;  /* 0x0000001804007219 */ /* 0x004fe40000001205 */
[----:B------:R-:W-:Y:S02]  /*6710*/  LOP3.LUT R3, R10, R97, RZ, 0xc0, !PT ;  /* 0x000000610a037212 */ /* 0x000fe400078ec0ff */
[----:B------:R-:W-:Y:S01]  /*6720*/  LOP3.LUT R6, R13, R96, RZ, 0xc0, !PT ;  /* 0x000000600d067212 */ /* 0x000fe200078ec0ff */
[----:B------:R-:W-:Y:S02]  /*6730*/  IMAD.MOV R4, RZ, RZ, -R0 ;  /* 0x000000ffff047224 */ /* 0x000fe400078e0a00 */
[----:B------:R-:W-:Y:S02]  /*6740*/  IMAD R0, R92, R0, R3 ;  /* 0x000000005c007224 */ /* 0x000fe400078e0203 */
[----:B----4-:R-:W-:-:S02]  /*6750*/  IMAD R3, R4, R28, R15 ;  /* 0x0000001c04037224 */ /* 0x010fc400078e020f */
[----:B------:R-:W-:Y:S02]  /*6760*/  @P0 IMAD R25, R21, R14, R20 ;  /* 0x0000000e15190224 */ /* 0x000fe400078e0214 */
[----:B0-----:R-:W-:Y:S02]  /*6770*/  IMAD R5, R3, R30, R6 ;  /* 0x0000001e03057224 */ /* 0x001fe400078e0206 */
[----:B------:R-:W-:Y:S02]  /*6780*/  IMAD R0, R0, R29, R25 ;  /* 0x0000001d00007224 */ /* 0x000fe400078e0219 */
[----:B------:R-:W-:-:S03]  /*6790*/  IMAD.MOV.U32 R4, RZ, RZ, 0x1 ;  /* 0x00000001ff047424 */ /* 0x000fc600078e00ff */
[----:B------:R-:W-:Y:S02]  /*67a0*/  SEL R100, R5, R0, !P0 ;  /* 0x0000000005647207 */ /* 0x000fe40004000000 */
[----:B------:R-:W-:Y:S02]  /*67b0*/  PRMT R3, R4, 0x7610, R3 ;  /* 0x0000761004037816 */ /* 0x000fe40000000003 */
[----:B------:R-:W-:-:S07]  /*67c0*/  SEL R0, R0, R5, !P0 ;  /* 0x0000000500007207 */ /* 0x000fce0004000000 */
.L_x_161:
[----:B------:R-:W-:Y:S01]  /*67d0*/  UIMAD.WIDE.U32 UR4, UR41, 0x24924925, URZ ;  /* 0x24924925290478a5 */ /* 0x000fe2000f8e003f */
[----:B------:R-:W-:Y:S01]  /*67e0*/  LOP3.LUT P0, RZ, R3, 0xff, RZ, 0xc0, !PT ;  /* 0x000000ff03ff7812 */ /* 0x000fe2000780c0ff */
[----:B------:R-:W-:Y:S02]  /*67f0*/  IMAD.MOV.U32 R101, RZ, RZ, R0 ;  /* 0x000000ffff657224 */ /* 0x000fe400078e0000 */
[----:B------:R-:W-:-:S04]  /*6800*/  UIADD3 UR4, UR41, -UR5, URZ ;  /* 0x8000000529047290 */ /* 0x000fc8000fffe03f */
[----:B------:R-:W-:-:S04]  /*6810*/  ULEA.HI UR4, UR4, UR5, URZ, 0x1f ;  /* 0x0000000504047291 */ /* 0x000fc8000f8ff83f */
[----:B------:R-:W-:-:S04]  /*6820*/  USHF.R.U32.HI UR4, URZ, 0x2, UR4 ;  /* 0x000000023f047899 */ /* 0x000fc80008011604 */
[----:B------:R-:W-:Y:S01]  /*6830*/  UIMAD UR41, UR4, -0x7, UR41 ;  /* 0xfffffff9042978a4 */ /* 0x000fe2000f8e0229 */
[----:B------:R-:W-:Y:S11]  /*6840*/  @P0 BRA `(.L_x_164) ;  /* 0xffffffac00080947 */ /* 0x000ff6000383ffff */
[----:B------:R-:W-:Y:S05]  /*6850*/  EXIT ;  /* 0x000000000000794d */ /* 0x000fea0003800000 */
.L_x_7:
        /* <DEDUP_REMOVED lines=26> */
.L_x_166:
[----:B------:R-:W0:Y:S01]  /*6a00*/  LDC.64 R28, c[0x0][0x640] ;  /* 0x00019000ff1c7b82 */ /* 0x000e220000000a00 */
[-CC-:B------:R-:W-:Y:S01]  /*6a10*/  SHF.R.U64 R22, R14, R6.reuse, R15.reuse ;  /* 0x000000060e167219 */ /* 0x180fe2000000120f */
[----:B------:R-:W-:Y:S01]  /*6a20*/  IMAD.MOV.U32 R30, RZ, RZ, 0x1 ;  /* 0x00000001ff1e7424 */ /* 0x000fe200078e00ff */
[----:B------:R-:W-:Y:S02]  /*6a30*/  SHF.R.U32.HI R6, RZ, R6, R15 ;  /* 0x00000006ff067219 */ /* 0x000fe4000001160f */
[----:B------:R-:W-:-:S03]  /*6a40*/  IADD3 R13, P0, RZ, -R22, RZ ;  /* 0x80000016ff0d7210 */ /* 0x000fc60007f1e0ff */
[----:B------:R-:W1:Y:S02]  /*6a50*/  LDC R12, c[0x0][0x618] ;  /* 0x00018600ff0c7b82 */ /* 0x000e640000000800 */
[----:B------:R-:W-:-:S04]  /*6a60*/  IMAD.X R11, RZ, RZ, ~R6, P0 ;  /* 0x000000ffff0b7224 */ /* 0x000fc800000e0e06 */
[-C--:B------:R-:W-:Y:S02]  /*6a70*/  IMAD R6, R11, R24.reuse, RZ ;  /* 0x000000180b067224 */ /* 0x080fe400078e02ff */
[----:B------:R-:W2:Y:S01]  /*6a80*/  LDC R14, c[0x0][0x608] ;  /* 0x00018200ff0e7b82 */ /* 0x000ea20000000800 */
[----:B------:R-:W-:-:S04]  /*6a90*/  IMAD.WIDE.U32 R10, R13, R24, R16 ;  /* 0x000000180d0a7225 */ /* 0x000fc800078e0010 */
[----:B------:R-:W-:-:S03]  /*6aa0*/  IMAD R13, R13, R25, R6 ;  /* 0x000000190d0d7224 */ /* 0x000fc600078e0206 */
[----:B------:R-:W3:Y:S01]  /*6ab0*/  LDC R27, c[0x0][0x658] ;  /* 0x00019600ff1b7b82 */ /* 0x000ee20000000800 */
[----:B------:R-:W-:Y:S01]  /*6ac0*/  IMAD.IADD R11, R11, 0x1, R13 ;  /* 0x000000010b0b7824 */ /* 0x000fe200078e020d */
[----:B0-----:R-:W-:-:S04]  /*6ad0*/  ISETP.NE.U32.AND P0, PT, R28, RZ, PT ;  /* 0x000000ff1c00720c */ /* 0x001fc80003f05070 */
[----:B------:R-:W-:Y:S02]  /*6ae0*/  ISETP.NE.AND.EX P0, PT, R29, RZ, PT, P0 ;  /* 0x000000ff1d00720c */ /* 0x000fe40003f05300 */
[----:B------:R-:W0:Y:S01]  /*6af0*/  LDC R24, c[0x0][0x600] ;  /* 0x00018000ff187b82 */ /* 0x000e220000000800 */
[-CC-:B-1----:R-:W-:Y:S01]  /*6b00*/  SHF.R.U64 R8, R10, R12.reuse, R11.reuse ;  /* 0x0000000c0a087219 */ /* 0x182fe2000000120b */
[----:B------:R-:W-:Y:S01]  /*6b10*/  IMAD.MOV.U32 R10, RZ, RZ, -0x1 ;  /* 0xffffffffff0a7424 */ /* 0x000fe200078e00ff */
[----:B------:R-:W-:-:S05]  /*6b20*/  SHF.R.U32.HI R11, RZ, R12, R11 ;  /* 0x0000000cff0b7219 */ /* 0x000fca000001160b */
[----:B------:R-:W1:Y:S01]  /*6b30*/  LDC R25, c[0x0][0x648] ;  /* 0x00019200ff197b82 */ /* 0x000e620000000800 */
[-CC-:B--2---:R-:W-:Y:S02]  /*6b40*/  SHF.R.U64 R21, R8, R14.reuse, R11.reuse ;  /* 0x0000000e08157219 */ /* 0x184fe4000000120b */
[----:B------:R-:W-:-:S05]  /*6b50*/  SHF.R.U32.HI R6, RZ, R14, R11 ;  /* 0x0000000eff067219 */ /* 0x000fca000001160b */
[----:B------:R-:W2:Y:S01]  /*6b60*/  LDC R26, c[0x0][0x638] ;  /* 0x00018e00ff1a7b82 */ /* 0x000ea20000000800 */
[-C--:B---3--:R-:W-:Y:S02]  /*6b70*/  SHF.L.U32 R10, R10, R27.reuse, RZ ;  /* 0x0000001b0a0a7219 */ /* 0x088fe400000006ff */
[-CC-:B------:R-:W-:Y:S02]  /*6b80*/  SHF.R.U64 R23, R21, R27.reuse, R6.reuse ;  /* 0x0000001b15177219 */ /* 0x180fe40000001206 */
[----:B------:R-:W-:Y:S02]  /*6b90*/  LOP3.LUT R32, RZ, R10, RZ, 0x33, !PT ;  /* 0x0000000aff207212 */ /* 0x000fe400078e33ff */
[----:B------:R-:W-:Y:S01]  /*6ba0*/  SHF.R.U32.HI R11, RZ, R27, R6 ;  /* 0x0000001bff0b7219 */ /* 0x000fe20000011606 */
[----:B------:R-:W3:Y:S01]  /*6bb0*/  LDC R31, c[0x0][0x610] ;  /* 0x00018400ff1f7b82 */ /* 0x000ee20000000800 */
[----:B------:R-:W-:Y:S01]  /*6bc0*/  IMAD.MOV.U32 R10, RZ, RZ, R23 ;  /* 0x000000ffff0a7224 */ /* 0x000fe200078e0017 */
[----:B------:R-:W-:Y:S06]  /*6bd0*/  @!P0 BRA `(.L_x_167) ;  /* 0x0000000000288947 */ /* 0x000fec0003800000 */
        /* <DEDUP_REMOVED lines=10> */
.L_x_167:
[----:B------:R-:W-:Y:S02]  /*6c80*/  ISETP.NE.AND P0, PT, R2, 0x1, PT ;  /* 0x000000010200780c */ /* 0x000fe40003f05270 */
[----:B-1----:R-:W-:Y:S01]  /*6c90*/  SHF.R.U64 R6, R10, R25, R11 ;  /* 0x000000190a067219 */ /* 0x002fe2000000120b */
[----:B0-----:R-:W-:Y:S01]  /*6ca0*/  VIADD R11, R24, 0xffffffff ;  /* 0xffffffff180b7836 */ /* 0x001fe20000000000 */
[----:B------:R-:W-:Y:S02]  /*6cb0*/  SHF.L.U32 R30, R30, R27, RZ ;  /* 0x0000001b1e1e7219 */ /* 0x000fe400000006ff */
[----:B------:R-:W-:Y:S01]  /*6cc0*/  LOP3.LUT R5, R21, R32, RZ, 0xc0, !PT ;  /* 0x0000002015057212 */ /* 0x000fe200078ec0ff */
[----:B------:R-:W-:-:S04]  /*6cd0*/  IMAD.MOV R10, RZ, RZ, -R6 ;  /* 0x000000ffff0a7224 */ /* 0x000fc800078e0a06 */
[----:B------:R-:W-:Y:S01]  /*6ce0*/  IMAD R6, R30, R6, R5 ;  /* 0x000000061e067224 */ /* 0x000fe200078e0205 */
[----:B------:R-:W-:Y:S01]  /*6cf0*/  LOP3.LUT R5, R8, R11, RZ, 0xc0, !PT ;  /* 0x0000000b08057212 */ /* 0x000fe200078ec0ff */
[----:B------:R-:W-:Y:S02]  /*6d00*/  @P0 IMAD R7, R9, R20, R4 ;  /* 0x0000001409070224 */ /* 0x000fe400078e0204 */
[----:B--2---:R-:W-:Y:S02]  /*6d10*/  IMAD R4, R10, R26, R23 ;  /* 0x0000001a0a047224 */ /* 0x004fe400078e0217 */
[----:B---3--:R-:W-:Y:S02]  /*6d20*/  IMAD R7, R6, R31, R7 ;  /* 0x0000001f06077224 */ /* 0x008fe400078e0207 */
[----:B------:R-:W-:Y:S02]  /*6d30*/  IMAD R4, R4, R24, R5 ;  /* 0x0000001804047224 */ /* 0x000fe400078e0205 */
[----:B------:R-:W-:-:S02]  /*6d40*/  IMAD.MOV.U32 R8, RZ, RZ, 0x1 ;  /* 0x00000001ff087424 */ /* 0x000fc400078e00ff */
[----:B------:R-:W-:Y:S01]  /*6d50*/  IMAD.MOV.U32 R6, RZ, RZ, R22 ;  /* 0x000000ffff067224 */ /* 0x000fe200078e0016 */
[----:B------:R-:W-:Y:S02]  /*6d60*/  SEL R19, R4, R7, !P0 ;  /* 0x0000000704137207 */ /* 0x000fe40004000000 */
[----:B------:R-:W-:-:S07]  /*6d70*/  SEL R21, R7, R4, !P0 ;  /* 0x0000000407157207 */ /* 0x000fce0004000000 */
.L_x_165:
[----:B------:R-:W-:-:S08]  /*6d80*/  NOP ;  /* 0x0000000000007918 */ /* 0x000fd00000000000 */
[----:B------:R-:W0:-:S00]  /*6d90*/  USETMAXREG.DEALLOC.CTAPOOL 0x28 ;  /* 0x00000028000079c8 */ /* 0x000e0000080e0500 */
[----:B0-----:R-:W-:-:S13]  /*6da0*/  ISETP.NE.AND P0, PT, R3, RZ, PT ;  /* 0x000000ff0300720c */ /* 0x001fda0003f05270 */
[----:B------:R-:W-:Y:S05]  /*6db0*/  @P0 EXIT ;  /* 0x000000000000094d */ /* 0x000fea0003800000 */
[----:B------:R-:W-:Y:S01]  /*6dc0*/  LOP3.LUT P0, RZ, R8, 0xff, RZ, 0xc0, !PT ;  /* 0x000000ff08ff7812 */ /* 0x000fe2000780c0ff */
[----:B------:R-:W-:Y:S02]  /*6dd0*/  IMAD.MOV.U32 R3, RZ, RZ, 0x1 ;  /* 0x00000001ff037424 */ /* 0x000fe400078e00ff */
[----:B------:R-:W-:-:S10]  /*6de0*/  IMAD.MOV.U32 R8, RZ, RZ, RZ ;  /* 0x000000ffff087224 */ /* 0x000fd400078e00ff */
[----:B------:R-:W-:Y:S05]  /*6df0*/  @!P0 BRA `(.L_x_168) ;  /* 0x0000000c002c8947 */ /* 0x000fea0003800000 */
[----:B------:R-:W0:Y:S01]  /*6e00*/  LDC R3, c[0x0][0x28c] ;  /* 0x0000a300ff037b82 */ /* 0x000e220000000800 */
[----:B------:R-:W-:Y:S01]  /*6e10*/  ULDC UR5, c[0x0][0x658] ;  /* 0x0001960000057ab9 */ /* 0x000fe20000000800 */
[----:B------:R-:W-:Y:S01]  /*6e20*/  UMOV UR6, 0xffffffff ;  /* 0xffffffff00067882 */ /* 0x000fe20000000000 */
[----:B------:R-:W-:Y:S01]  /*6e30*/  BSSY B0, `(.L_x_168) ;  /* 0x00000c7000007945 */ /* 0x000fe20003800000 */
[----:B------:R-:W-:Y:S01]  /*6e40*/  USHF.L.U32 UR6, UR6, UR5, URZ ;  /* 0x0000000506067299 */ /* 0x000fe2000800063f */
[----:B------:R-:W-:Y:S01]  /*6e50*/  IMAD.MOV.U32 R10, RZ, RZ, 0x1 ;  /* 0x00000001ff0a7424 */ /* 0x000fe200078e00ff */
[----:B------:R-:W-:Y:S01]  /*6e60*/  LOP3.LUT R9, R18, 0x2, RZ, 0xfc, !PT ;  /* 0x0000000212097812 */ /* 0x000fe200078efcff */
[----:B------:R-:W-:Y:S01]  /*6e70*/  IMAD.MOV.U32 R8, RZ, RZ, RZ ;  /* 0x000000ffff087224 */ /* 0x000fe200078e00ff */
[----:B------:R-:W1:Y:S01]  /*6e80*/  S2UR UR8, SR_CgaCtaId ;  /* 0x00000000000879c3 */ /* 0x000e620000008800 */
[----:B------:R-:W-:Y:S01]  /*6e90*/  ULDC UR4, c[0x0][0x600] ;  /* 0x0001800000047ab9 */ /* 0x000fe20000000800 */
[----:B------:R-:W-:Y:S01]  /*6ea0*/  UMOV UR7, 0x1 ;  /* 0x0000000100077882 */ /* 0x000fe20000000000 */
[----:B------:R-:W-:-:S02]  /*6eb0*/  UIADD3 UR15, UR4, -0x1, URZ ;  /* 0xffffffff040f7890 */ /* 0x000fc4000fffe03f */
[----:B------:R-:W-:Y:S02]  /*6ec0*/  USHF.L.U32 UR17, UR7, UR5, URZ ;  /* 0x0000000507117299 */ /* 0x000fe4000800063f */
[----:B------:R-:W-:Y:S01]  /*6ed0*/  ULOP3.LUT UR16, URZ, UR6, URZ, 0x33, !UPT ;  /* 0x000000063f107292 */ /* 0x000fe2000f8e333f */
[----:B------:R-:W-:Y:S01]  /*6ee0*/  ULDC.64 UR20, c[0x0][0x198] ;  /* 0x0000660000147ab9 */ /* 0x000fe20000000a00 */
[----:B0-----:R-:W-:-:S05]  /*6ef0*/  VIADD R3, R3, 0x3f ;  /* 0x0000003f03037836 */ /* 0x001fca0000000000 */
[----:B------:R-:W-:Y:S01]  /*6f00*/  SHF.R.S32.HI R4, RZ, 0x1f, R3 ;  /* 0x0000001fff047819 */ /* 0x000fe20000011403 */
[----:B-1----:R-:W-:-:S03]  /*6f10*/  IMAD.U32 R12, RZ, RZ, UR8 ;  /* 0x00000008ff0c7e24 */ /* 0x002fc6000f8e00ff */
[----:B------:R-:W-:Y:S01]  /*6f20*/  LEA.HI R4, R4, R3, RZ, 0x6 ;  /* 0x0000000304047211 */ /* 0x000fe200078f30ff */
[----:B------:R-:W-:-:S03]  /*6f30*/  IMAD.MOV.U32 R3, RZ, RZ, 0x1 ;  /* 0x00000001ff037424 */ /* 0x000fc600078e00ff */
[----:B------:R-:W-:-:S05]  /*6f40*/  SHF.R.S32.HI R11, RZ, 0x6, R4 ;  /* 0x00000006ff0b7819 */ /* 0x000fca0000011404 */
[----:B------:R-:W-:-:S07]  /*6f50*/  VIADD R13, R11, 0x1 ;  /* 0x000000010b0d7836 */ /* 0x000fce0000000000 */
.L_x_179:
[----:B------:R-:W-:-:S03]  /*6f60*/  UMOV UR4, 0xffffffff ;  /* 0xffffffff00047882 */ /* 0x000fc60000000000 */
[----:B------:R-:W-:Y:S05]  /*6f70*/  BRA.DIV UR4, `(.L_x_169) ;  /* 0x0000001204207947 */ /* 0x000fea000b800000 */
[----:B------:R-:W-:-:S13]  /*6f80*/  ELECT P6, URZ, PT ;  /* 0x00000000003f782f */ /* 0x000fda00038c0000 */
.L_x_193:
[----:B------:R-:W0:Y:S01]  /*6f90*/  LDC R4, c[0x0][0x28c] ;  /* 0x0000a300ff047b82 */ /* 0x000e220000000800 */
[----:B------:R-:W-:Y:S01]  /*6fa0*/  BSSY B1, `(.L_x_170) ;  /* 0x000003b000017945 */ /* 0x000fe20003800000 */
[----:B0-----:R-:W-:-:S13]  /*6fb0*/  ISETP.LT.OR P6, PT, R4, 0x1, !P6 ;  /* 0x000000010400780c */ /* 0x001fda00077c1670 */
[----:B------:R-:W-:Y:S05]  /*6fc0*/  @P6 BRA `(.L_x_171) ;  /* 0x0000000000e06947 */ /* 0x000fea0003800000 */
[----:B------:R-:W-:Y:S02]  /*6fd0*/  IMAD R21, R21, 0x4, R12 ;  /* 0x0000000415157824 */ /* 0x000fe400078e020c */
[----:B------:R-:W-:Y:S02]  /*6fe0*/  IMAD.SHL.U32 R19, R19, 0x80, RZ ;  /* 0x0000008013137824 */ /* 0x000fe400078e00ff */
[----:B------:R-:W-:Y:S02]  /*6ff0*/  IMAD.MOV.U32 R22, RZ, RZ, RZ ;  /* 0x000000ffff167224 */ /* 0x000fe400078e00ff */
[----:B------:R-:W-:Y:S02]  /*7000*/  IMAD.MOV.U32 R4, RZ, RZ, R13 ;  /* 0x000000ffff047224 */ /* 0x000fe400078e000d */
[----:B------:R-:W-:Y:S02]  /*7010*/  IMAD.MOV.U32 R5, RZ, RZ, R3 ;  /* 0x000000ffff057224 */ /* 0x000fe400078e0003 */
[----:B------:R-:W-:-:S02]  /*7020*/  IMAD.MOV.U32 R7, RZ, RZ, R8 ;  /* 0x000000ffff077224 */ /* 0x000fc400078e0008 */
[----:B------:R-:W-:-:S07]  /*7030*/  IMAD.SHL.U32 R21, R21, 0x20, RZ ;  /* 0x0000002015157824 */ /* 0x000fce00078e00ff */
.L_x_174:
[----:B------:R-:W0:Y:S01]  /*7040*/  S2UR UR4, SR_CgaCtaId ;  /* 0x00000000000479c3 */ /* 0x000e220000008800 */
[----:B------:R-:W-:Y:S02]  /*7050*/  MOV R15, 0x400 ;  /* 0x00000400000f7802 */ /* 0x000fe40000000f00 */
[----:B------:R-:W-:Y:S02]  /*7060*/  SHF.L.U32 R14, R5, 0x1f, RZ ;  /* 0x0000001f050e7819 */ /* 0x000fe400000006ff */
[----:B------:R-:W-:Y:S01]  /*7070*/  ISETP.NE.AND P1, PT, R0, RZ, PT ;  /* 0x000000ff0000720c */ /* 0x000fe20003f25270 */
[----:B0-----:R-:W-:-:S05]  /*7080*/  IMAD.U32 R12, RZ, RZ, UR4 ;  /* 0x00000004ff0c7e24 */ /* 0x001fca000f8e00ff */
[----:B------:R-:W-:-:S07]  /*7090*/  LEA R20, R12, R15, 0x18 ;  /* 0x0000000f0c147211 */ /* 0x000fce00078ec0ff */
[----:B------:R-:W0:Y:S01]  /*70a0*/  @!P1 LDC R15, c[0x0][0x500] ;  /* 0x00014000ff0f9b82 */ /* 0x000e220000000800 */
[----:B------:R-:W-:-:S04]  /*70b0*/  IMAD R23, R7, 0x8, R20 ;  /* 0x0000000807177824 */ /* 0x000fc800078e0214 */
[----:B------:R-:W1:Y:S02]  /*70c0*/  SYNCS.PHASECHK.TRANS64.TRYWAIT P0, [R23+URZ+0x38], R14 ;  /* 0x0000380e170075a7 */ /* 0x000e64000800017f */
[----:B-1----:R-:W-:Y:S05]  /*70d0*/  @!P0 BRA `(.L_x_172) ;  /* 0x0000000c00e88947 */ /* 0x002fea0003800000 */
.L_x_194:
[----:B-1----:R-:W-:Y:S01]  /*70e0*/  PRMT R14, R9, 0x9910, RZ ;  /* 0x00009910090e7816 */ /* 0x002fe200000000ff */
[----:B0-----:R0:W-:Y:S03]  /*70f0*/  @!P1 SYNCS.ARRIVE.TRANS64 RZ, [R23+URZ], R15 ;  /* 0x0000000f17ff99a7 */ /* 0x0011e6000800003f */
[----:B------:R-:W-:-:S13]  /*7100*/  ISETP.NE.AND P0, PT, R14, 0x2, PT ;  /* 0x000000020e00780c */ /* 0x000fda0003f05270 */
[----:B0-----:R-:W-:Y:S05]  /*7110*/  @P0 BRA `(.L_x_173) ;  /* 0x0000000000040947 */ /* 0x001fea0003800000 */
[----:B------:R-:W-:Y:S01]  /*7120*/  BPT.TRAP 0x1 ;  /* 0x000000040000795c */ /* 0x000fe20000300000 */
.L_x_173:
[----:B------:R-:W-:Y:S01]  /*7130*/  IMAD R14, R7, 0x4, R12 ;  /* 0x00000004070e7824 */ /* 0x000fe200078e020c */
[----:B------:R-:W-:Y:S01]  /*7140*/  R2UR UR9, R23 ;  /* 0x00000000170972ca */ /* 0x000fe200000e0000 */
[----:B------:R-:W-:Y:S01]  /*7150*/  VIADD R4, R4, 0xffffffff ;  /* 0xffffffff04047836 */ /* 0x000fe20000000000 */
[----:B------:R-:W-:Y:S01]  /*7160*/  UIADD3 UR4, UP0, UR20, 0xf0, URZ ;  /* 0x000000f014047890 */ /* 0x000fe2000ff1e03f */
[----:B------:R-:W-:Y:S01]  /*7170*/  IMAD.SHL.U32 R14, R14, 0x800, RZ ;  /* 0x000008000e0e7824 */ /* 0x000fe200078e00ff */
[----:B------:R-:W-:Y:S01]  /*7180*/  R2UR UR11, R21 ;  /* 0x00000000150b72ca */ /* 0x000fe200000e0000 */
[----:B------:R-:W-:Y:S01]  /*7190*/  UIADD3 UR22, UP1, UR20, 0x1f0, URZ ;  /* 0x000001f014167890 */ /* 0x000fe2000ff3e03f */
[----:B------:R-:W-:Y:S01]  /*71a0*/  R2UR UR10, R22 ;  /* 0x00000000160a72ca */ /* 0x000fe200000e0000 */
[--C-:B------:R-:W-:Y:S01]  /*71b0*/  IMAD R14, R14, 0x2, R20.reuse ;  /* 0x000000020e0e7824 */ /* 0x100fe200078e0214 */
[----:B------:R-:W-:Y:S01]  /*71c0*/  R2UR UR12, R6 ;  /* 0x00000000060c72ca */ /* 0x000fe200000e0000 */
[----:B------:R-:W-:Y:S01]  /*71d0*/  IMAD R20, R7, 0x4000, R20 ;  /* 0x0000400007147824 */ /* 0x000fe200078e0214 */
[----:B------:R-:W-:Y:S01]  /*71e0*/  R2UR UR18, R19 ;  /* 0x00000000131272ca */ /* 0x000fe200000e0000 */
[----:B------:R-:W-:Y:S01]  /*71f0*/  VIADD R7, R7, 0x1 ;  /* 0x0000000107077836 */ /* 0x000fe20000000000 */
[----:B------:R-:W-:Y:S01]  /*7200*/  R2UR UR5, R14 ;  /* 0x000000000e0572ca */ /* 0x000fe200000e0000 */
[----:B------:R-:W-:Y:S01]  /*7210*/  UIADD3.X UR23, URZ, UR21, URZ, UP1, !UPT ;  /* 0x000000153f177290 */ /* 0x000fe20008ffe43f */
[----:B------:R-:W-:Y:S01]  /*7220*/  R2UR UR8, R20 ;  /* 0x00000000140872ca */ /* 0x000fe200000e0000 */
[----:B------:R-:W-:Y:S01]  /*7230*/  UMOV UR19, 0xf0000 ;  /* 0x000f000000137882 */ /* 0x000fe20000000000 */
[----:B------:R-:W-:Y:S01]  /*7240*/  ISETP.GT.AND P1, PT, R4, 0x1, PT ;  /* 0x000000010400780c */ /* 0x000fe20003f24270 */
[----:B------:R-:W-:Y:S01]  /*7250*/  UMOV UR6, 0x0 ;  /* 0x0000000000067882 */ /* 0x000fe20000000000 */
[----:B------:R-:W-:Y:S01]  /*7260*/  UMOV UR7, 0x10000000 ;  /* 0x1000000000077882 */ /* 0x000fe20000000000 */
[----:B------:R-:W-:Y:S01]  /*7270*/  ISETP.NE.AND P0, PT, R7, 0x7, PT ;  /* 0x000000070700780c */ /* 0x000fe20003f05270 */
[----:B------:R-:W-:-:S03]  /*7280*/  VIADD R22, R22, 0x40 ;  /* 0x0000004016167836 */ /* 0x000fc60000000000 */
[----:B------:R-:W-:Y:S02]  /*7290*/  SEL R14, RZ, 0x1, P0 ;  /* 0x00000001ff0e7807 */ /* 0x000fe40000000000 */
[----:B------:R-:W-:Y:S01]  /*72a0*/  UIADD3 UR13, UR5, 0x180, URZ ;  /* 0x00000180050d7890 */ /* 0x000fe2000fffe03f */
[----:B------:R-:W-:Y:S01]  /*72b0*/  SEL R7, R7, RZ, P0 ;  /* 0x000000ff07077207 */ /* 0x000fe20000000000 */
[----:B------:R-:W-:Y:S01]  /*72c0*/  UIADD3.X UR5, URZ, UR21, URZ, UP0, !UPT ;  /* 0x000000153f057290 */ /* 0x000fe200087fe43f */
[----:B------:R-:W-:Y:S01]  /*72d0*/  LOP3.LUT R5, R5, R14, RZ, 0x3c, !PT ;  /* 0x0000000e05057212 */ /* 0x000fe200078e3cff */
[----:B------:R-:W-:-:S03]  /*72e0*/  UIADD3 UR14, UR8, 0x1c180, URZ ;  /* 0x0001c180080e7890 */ /* 0x000fc6000fffe03f */
[----:B------:R-:W-:-:S04]  /*72f0*/  UMOV UR8, UR13 ;  /* 0x0000000d00087c82 */ /* 0x000fc80008000000 */
[----:B------:R0:W-:Y:S02]  /*7300*/  UTMALDG.3D.MULTICAST [UR8], [UR4], UR19, desc[UR6] ;  /* 0x00000608040073b4 */ /* 0x0001e40008011813 */
[----:B0-----:R-:W-:Y:S01]  /*7310*/  UMOV UR8, UR14 ;  /* 0x0000000e00087c82 */ /* 0x001fe20008000000 */
[----:B------:R-:W-:Y:S02]  /*7320*/  UMOV UR11, UR18 ;  /* 0x00000012000b7c82 */ /* 0x000fe40008000000 */
[----:B------:R0:W-:Y:S02]  /*7330*/  UTMALDG.3D [UR8], [UR22], desc[UR6] ;  /* 0x00000608160075b4 */ /* 0x0001e40008011000 */
[----:B0-----:R-:W-:Y:S05]  /*7340*/  @P1 BRA `(.L_x_174) ;  /* 0xfffffffc003c1947 */ /* 0x001fea000383ffff */
.L_x_171:
[----:B------:R-:W-:Y:S05]  /*7350*/  BSYNC B1 ;  /* 0x0000000000017941 */ /* 0x000fea0003800000 */
.L_x_170:
[----:B------:R-:W-:Y:S01]  /*7360*/  LOP3.LUT P1, RZ, R10, 0xff, RZ, 0xc0, !PT ;  /* 0x000000ff0aff7812 */ /* 0x000fe2000782c0ff */
[C---:B------:R-:W-:Y:S01]  /*7370*/  IMAD.IADD R15, R11.reuse, 0x1, R8 ;  /* 0x000000010b0f7824 */ /* 0x040fe200078e0208 */
[----:B------:R-:W-:Y:S01]  /*7380*/  ULDC.64 UR4, c[0x0][0x650] ;  /* 0x0001940000047ab9 */ /* 0x000fe20000000a00 */
[----:B------:R-:W-:Y:S01]  /*7390*/  ISETP.GE.U32.AND P2, PT, R11, 0x7, PT ;  /* 0x000000070b00780c */ /* 0x000fe20003f46070 */
[----:B------:R-:W-:Y:S01]  /*73a0*/  BSSY B1, `(.L_x_175) ;  /* 0x000006d000017945 */ /* 0x000fe20003800000 */
[C---:B------:R-:W-:Y:S01]  /*73b0*/  IMAD.WIDE.U32 R4, R15.reuse, 0x24924925, RZ ;  /* 0x249249250f047825 */ /* 0x040fe200078e00ff */
[----:B------:R-:W-:Y:S02]  /*73c0*/  ISETP.GT.U32.AND P0, PT, R15, 0x6, PT ;  /* 0x000000060f00780c */ /* 0x000fe40003f04070 */
[----:B------:R-:W-:Y:S01]  /*73d0*/  PRMT R10, RZ, 0x7610, R10 ;  /* 0x00007610ff0a7816 */ /* 0x000fe2000000000a */
[----:B------:R-:W-:Y:S01]  /*73e0*/  IMAD.MOV.U32 R21, RZ, RZ, -0x1 ;  /* 0xffffffffff157424 */ /* 0x000fe200078e00ff */
[----:B------:R-:W-:Y:S01]  /*73f0*/  ISETP.LT.U32.AND P0, PT, R11, 0x7, P0 ;  /* 0x000000070b00780c */ /* 0x000fe20000701070 */
[----:B------:R-:W-:-:S02]  /*7400*/  IMAD.MOV.U32 R19, RZ, RZ, -0x1 ;  /* 0xffffffffff137424 */ /* 0x000fc400078e00ff */
[----:B------:R-:W0:Y:S01]  /*7410*/  @P1 S2R R12, SR_CgaCtaId ;  /* 0x00000000000c1919 */ /* 0x000e220000008800 */
[----:B------:R-:W-:Y:S02]  /*7420*/  SEL R4, RZ, 0x1, !P0 ;  /* 0x00000001ff047807 */ /* 0x000fe40004000000 */
[----:B------:R-:W-:Y:S02]  /*7430*/  IADD3 R16, P0, R16, UR36, RZ ;  /* 0x0000002410107c10 */ /* 0x000fe4000ff1e0ff */
[----:B------:R-:W-:Y:S02]  /*7440*/  @P1 MOV R7, 0x400 ;  /* 0x0000040000071802 */ /* 0x000fe40000000f00 */
[----:B------:R-:W-:Y:S02]  /*7450*/  IADD3.X R17, R17, UR42, RZ, P0, !PT ;  /* 0x0000002a11117c10 */ /* 0x000fe400087fe4ff */
[----:B------:R-:W-:Y:S02]  /*7460*/  ISETP.GE.U32.AND P0, PT, R16, UR4, PT ;  /* 0x0000000410007c0c */ /* 0x000fe4000bf06070 */
[----:B------:R-:W-:-:S02]  /*7470*/  LOP3.LUT R3, R3, R4, RZ, 0x3c, !PT ;  /* 0x0000000403037212 */ /* 0x000fc400078e3cff */
[----:B------:R-:W-:Y:S02]  /*7480*/  ISETP.GE.U32.AND.EX P0, PT, R17, UR5, PT, P0 ;  /* 0x0000000511007c0c */ /* 0x000fe4000bf06100 */
[----:B------:R-:W-:Y:S02]  /*7490*/  PRMT R4, RZ, 0x7610, R4 ;  /* 0x00007610ff047816 */ /* 0x000fe40000000004 */
[----:B0-----:R-:W-:Y:S01]  /*74a0*/  @P1 LEA R6, R12, R7, 0x18 ;  /* 0x000000070c061211 */ /* 0x001fe200078ec0ff */
[----:B------:R-:W-:-:S03]  /*74b0*/  IMAD.IADD R7, R15, 0x1, -R5 ;  /* 0x000000010f077824 */ /* 0x000fc600078e0a05 */
[----:B------:R0:W-:Y:S02]  /*74c0*/  @P1 SYNCS.ARRIVE.TRANS64.A1T0 RZ, [R6+URZ+0x88], RZ ;  /* 0x000088ff06ff19a7 */ /* 0x0001e4000810003f */
[----:B------:R-:W-:-:S04]  /*74d0*/  LEA.HI R7, R7, R5, RZ, 0x1f ;  /* 0x0000000507077211 */ /* 0x000fc800078ff8ff */
[----:B------:R-:W-:Y:S01]  /*74e0*/  SHF.R.U32.HI R8, RZ, 0x2, R7 ;  /* 0x00000002ff087819 */ /* 0x000fe20000011607 */
[----:B0-----:R-:W-:-:S03]  /*74f0*/  IMAD.MOV.U32 R6, RZ, RZ, -0x1 ;  /* 0xffffffffff067424 */ /* 0x001fc600078e00ff */
[----:B------:R-:W-:Y:S01]  /*7500*/  @P2 LOP3.LUT R3, R3, 0x1, R8, 0x78, !PT ;  /* 0x0000000103032812 */ /* 0x000fe200078e7808 */
[----:B------:R-:W-:Y:S01]  /*7510*/  IMAD R8, R8, -0x7, R15 ;  /* 0xfffffff908087824 */ /* 0x000fe200078e020f */
[----:B------:R-:W-:Y:S06]  /*7520*/  @P0 BRA `(.L_x_176) ;  /* 0x0000000400500947 */ /* 0x000fec0003800000 */
[----:B------:R-:W0:Y:S01]  /*7530*/  S2R R19, SR_CTAID.X ;  /* 0x0000000000137919 */ /* 0x000e220000002500 */
[----:B------:R-:W-:Y:S01]  /*7540*/  ULDC.64 UR4, c[0x0][0x628] ;  /* 0x00018a0000047ab9 */ /* 0x000fe20000000a00 */
[----:B------:R-:W1:Y:S01]  /*7550*/  LDC R20, c[0x0][0x144] ;  /* 0x00005100ff147b82 */ /* 0x000e620000000800 */
[----:B------:R-:W-:Y:S01]  /*7560*/  ISETP.NE.U32.AND P0, PT, RZ, UR4, PT ;  /* 0x00000004ff007c0c */ /* 0x000fe2000bf05070 */
[----:B------:R-:W2:Y:S01]  /*7570*/  S2R R14, SR_CTAID.Y ;  /* 0x00000000000e7919 */ /* 0x000ea20000002600 */
[----:B------:R-:W-:Y:S01]  /*7580*/  ULDC UR7, c[0x0][0x630] ;  /* 0x00018c0000077ab9 */ /* 0x000fe20000000800 */
[----:B------:R-:W-:Y:S01]  /*7590*/  ULDC UR8, c[0x0][0x150] ;  /* 0x0000540000087ab9 */ /* 0x000fe20000000800 */
[----:B------:R-:W-:Y:S01]  /*75a0*/  ISETP.NE.AND.EX P0, PT, RZ, UR5, PT, P0 ;  /* 0x00000005ff007c0c */ /* 0x000fe2000bf05300 */
[----:B------:R-:W-:Y:S02]  /*75b0*/  IMAD.MOV.U32 R4, RZ, RZ, R16 ;  /* 0x000000ffff047224 */ /* 0x000fe400078e0010 */
[----:B------:R-:W-:Y:S01]  /*75c0*/  IMAD.MOV.U32 R5, RZ, RZ, R17 ;  /* 0x000000ffff057224 */ /* 0x000fe200078e0011 */
[----:B0-----:R-:W-:-:S09]  /*75d0*/  I2FP.F32.U32 R21, R19 ;  /* 0x0000001300157245 */ /* 0x001fd20000201000 */
[----:B------:R-:W-:Y:S05]  /*75e0*/  @!P0 BRA `(.L_x_177) ;  /* 0x0000000000288947 */ /* 0x000fea0003800000 */
[----:B------:R-:W-:Y:S02]  /*75f0*/  ULDC UR6, c[0x0][0x634] ;  /* 0x00018d0000067ab9 */ /* 0x000fe40000000800 */
[----:B------:R-:W-:-:S05]  /*7600*/  IADD3 R5, P0, R16, UR6, RZ ;  /* 0x0000000610057c10 */ /* 0x000fca000ff1e0ff */
[----:B------:R-:W-:-:S04]  /*7610*/  IMAD.X R15, RZ, RZ, R17, P0 ;  /* 0x000000ffff0f7224 */ /* 0x000fc800000e0611 */
[----:B------:R-:W-:-:S04]  /*7620*/  IMAD.WIDE.U32 R6, R15, UR4, RZ ;  /* 0x000000040f067c25 */ /* 0x000fc8000f8e00ff */
[----:B------:R-:W-:-:S04]  /*7630*/  IMAD.WIDE.U32 R6, P0, R5, UR5, R6 ;  /* 0x0000000505067c25 */ /* 0x000fc8000f800006 */
[----:B------:R-:W-:-:S04]  /*7640*/  IMAD.WIDE.U32 R4, R5, UR4, RZ ;  /* 0x0000000405047c25 */ /* 0x000fc8000f8e00ff */
[----:B------:R-:W-:Y:S01]  /*7650*/  IMAD.MOV.U32 R4, RZ, RZ, R7 ;  /* 0x000000ffff047224 */ /* 0x000fe200078e0007 */
[----:B------:R-:W-:Y:S01]  /*7660*/  IADD3 RZ, P1, R5, R6, RZ ;  /* 0x0000000605ff7210 */ /* 0x000fe20007f3e0ff */
[----:B------:R-:W-:-:S04]  /*7670*/  IMAD.X R5, RZ, RZ, RZ, P0 ;  /* 0x000000ffff057224 */ /* 0x000fc800000e06ff */
[----:B------:R-:W-:-:S08]  /*7680*/  IMAD.WIDE.U32.X R4, R15, UR5, R4, P1 ;  /* 0x000000050f047c25 */ /* 0x000fd000088e0404 */
.L_x_177:
[----:B------:R-:W-:Y:S01]  /*7690*/  FMUL R21, R21, UR8 ;  /* 0x0000000815157c20 */ /* 0x000fe20008400000 */
[--C-:B------:R-:W-:Y:S01]  /*76a0*/  SHF.R.U64 R15, R4, UR7, R5.reuse ;  /* 0x00000007040f7c19 */ /* 0x100fe20008001205 */
[----:B------:R-:W-:Y:S01]  /*76b0*/  ULDC.64 UR4, c[0x0][0x620] ;  /* 0x0001880000047ab9 */ /* 0x000fe20000000a00 */
[----:B------:R-:W-:Y:S01]  /*76c0*/  SHF.R.U32.HI R4, RZ, UR7, R5 ;  /* 0x00000007ff047c19 */ /* 0x000fe20008011605 */
[----:B------:R-:W-:Y:S01]  /*76d0*/  ULDC.64 UR6, c[0x0][0x640] ;  /* 0x0001900000067ab9 */ /* 0x000fe20000000a00 */
[----:B------:R-:W-:Y:S01]  /*76e0*/  IADD3 R5, P0, RZ, -R15, RZ ;  /* 0x8000000fff057210 */ /* 0x000fe20007f1e0ff */
[----:B------:R-:W0:Y:S04]  /*76f0*/  F2I.U32.TRUNC.NTZ R21, R21 ;  /* 0x0000001500157305 */ /* 0x000e28000020f000 */
[----:B------:R-:W-:Y:S01]  /*7700*/  IMAD.X R4, RZ, RZ, ~R4, P0 ;  /* 0x000000ffff047224 */ /* 0x000fe200000e0e04 */
[----:B------:R-:W-:-:S03]  /*7710*/  ISETP.NE.U32.AND P0, PT, RZ, UR6, PT ;  /* 0x00000006ff007c0c */ /* 0x000fc6000bf05070 */
[----:B------:R-:W-:Y:S01]  /*7720*/  IMAD R4, R4, UR4, RZ ;  /* 0x0000000404047c24 */ /* 0x000fe2000f8e02ff */
[----:B------:R-:W-:-:S03]  /*7730*/  ISETP.NE.AND.EX P0, PT, RZ, UR7, PT, P0 ;  /* 0x00000007ff007c0c */ /* 0x000fc6000bf05300 */
[C---:B------:R-:W-:Y:S01]  /*7740*/  IMAD R7, R5.reuse, UR5, R4 ;  /* 0x0000000505077c24 */ /* 0x040fe2000f8e0204 */
[----:B------:R-:W-:Y:S01]  /*7750*/  ULDC UR5, c[0x0][0x154] ;  /* 0x0000550000057ab9 */ /* 0x000fe20000000800 */
[----:B------:R-:W-:Y:S01]  /*7760*/  IMAD.WIDE.U32 R4, R5, UR4, R16 ;  /* 0x0000000405047c25 */ /* 0x000fe2000f8e0010 */
[----:B------:R-:W-:-:S03]  /*7770*/  ULDC UR4, c[0x0][0x618] ;  /* 0x0001860000047ab9 */ /* 0x000fc60000000800 */
[----:B0-----:R-:W-:Y:S02]  /*7780*/  IMAD.MOV R6, RZ, RZ, -R21 ;  /* 0x000000ffff067224 */ /* 0x001fe400078e0a15 */
[----:B------:R-:W0:Y:S01]  /*7790*/  LDC R21, c[0x0][0x148] ;  /* 0x00005200ff157b82 */ /* 0x000e220000000800 */
[----:B------:R-:W-:Y:S02]  /*77a0*/  IMAD.IADD R5, R5, 0x1, R7 ;  /* 0x0000000105057824 */ /* 0x000fe400078e0207 */
[----:B-1----:R-:W-:Y:S01]  /*77b0*/  IMAD R19, R20, R6, R19 ;  /* 0x0000000614137224 */ /* 0x002fe200078e0213 */
[----:B--2---:R-:W-:Y:S02]  /*77c0*/  I2FP.F32.U32 R6, R14 ;  /* 0x0000000e00067245 */ /* 0x004fe40000201000 */
[--C-:B------:R-:W-:Y:S02]  /*77d0*/  SHF.R.U64 R20, R4, UR4, R5.reuse ;  /* 0x0000000404147c19 */ /* 0x100fe40008001205 */
[----:B------:R-:W-:Y:S01]  /*77e0*/  SHF.R.U32.HI R5, RZ, UR4, R5 ;  /* 0x00000004ff057c19 */ /* 0x000fe20008011605 */
[----:B------:R-:W-:Y:S01]  /*77f0*/  FMUL R6, R6, UR5 ;  /* 0x0000000506067c20 */ /* 0x000fe20008400000 */
[----:B------:R-:W-:-:S02]  /*7800*/  ULDC UR4, c[0x0][0x608] ;  /* 0x0001820000047ab9 */ /* 0x000fc40000000800 */
[--C-:B------:R-:W-:Y:S01]  /*7810*/  SHF.R.U64 R23, R20, UR4, R5.reuse ;  /* 0x0000000414177c19 */ /* 0x100fe20008001205 */
[----:B------:R1:W2:Y:S01]  /*7820*/  F2I.U32.TRUNC.NTZ R24, R6 ;  /* 0x0000000600187305 */ /* 0x0002a2000020f000 */
[----:B------:R-:W-:Y:S01]  /*7830*/  SHF.R.U32.HI R4, RZ, UR4, R5 ;  /* 0x00000004ff047c19 */ /* 0x000fe20008011605 */
[----:B------:R-:W-:-:S03]  /*7840*/  ULDC UR4, c[0x0][0x658] ;  /* 0x0001960000047ab9 */ /* 0x000fc60000000800 */
[--C-:B------:R-:W-:Y:S02]  /*7850*/  SHF.R.U64 R22, R23, UR4, R4.reuse ;  /* 0x0000000417167c19 */ /* 0x100fe40008001204 */
[----:B------:R-:W-:-:S03]  /*7860*/  SHF.R.U32.HI R25, RZ, UR4, R4 ;  /* 0x00000004ff197c19 */ /* 0x000fc60008011604 */
[----:B------:R-:W-:Y:S02]  /*7870*/  IMAD.MOV.U32 R4, RZ, RZ, R22 ;  /* 0x000000ffff047224 */ /* 0x000fe400078e0016 */
[----:B------:R-:W-:Y:S01]  /*7880*/  IMAD.MOV.U32 R5, RZ, RZ, R25 ;  /* 0x000000ffff057224 */ /* 0x000fe200078e0019 */
[----:B-1----:R-:W-:Y:S06]  /*7890*/  @!P0 BRA `(.L_x_178) ;  /* 0x0000000000288947 */ /* 0x002fec0003800000 */
        /* <DEDUP_REMOVED lines=10> */
.L_x_178:
[----:B------:R-:W-:Y:S01]  /*7940*/  ISETP.NE.AND P0, PT, R2, 0x1, PT ;  /* 0x000000010200780c */ /* 0x000fe20003f05270 */
[----:B------:R-:W-:Y:S01]  /*7950*/  ULDC UR4, c[0x0][0x648] ;  /* 0x0001920000047ab9 */ /* 0x000fe20000000800 */
[----:B------:R-:W-:Y:S01]  /*7960*/  LOP3.LUT R23, R23, UR16, RZ, 0xc0, !PT ;  /* 0x0000001017177c12 */ /* 0x000fe2000f8ec0ff */
[----:B--2---:R-:W-:Y:S01]  /*7970*/  IMAD.MOV R24, RZ, RZ, -R24 ;  /* 0x000000ffff187224 */ /* 0x004fe200078e0a18 */
[----:B------:R-:W-:Y:S01]  /*7980*/  SHF.R.U64 R4, R4, UR4, R5 ;  /* 0x0000000404047c19 */ /* 0x000fe20008001205 */
[----:B------:R-:W-:Y:S01]  /*7990*/  ULDC UR4, c[0x0][0x638] ;  /* 0x00018e0000047ab9 */ /* 0x000fe20000000800 */
[----:B------:R-:W-:Y:S01]  /*79a0*/  LOP3.LUT R7, R20, UR15, RZ, 0xc0, !PT ;  /* 0x0000000f14077c12 */ /* 0x000fe2000f8ec0ff */
[----:B------:R-:W-:Y:S01]  /*79b0*/  ULDC UR5, c[0x0][0x610] ;  /* 0x0001840000057ab9 */ /* 0x000fe20000000800 */
[----:B------:R-:W-:Y:S02]  /*79c0*/  IMAD.MOV.U32 R6, RZ, RZ, R15 ;  /* 0x000000ffff067224 */ /* 0x000fe400078e000f */
[----:B------:R-:W-:-:S02]  /*79d0*/  IMAD.MOV R5, RZ, RZ, -R4 ;  /* 0x000000ffff057224 */ /* 0x000fc400078e0a04 */
[----:B------:R-:W-:Y:S02]  /*79e0*/  IMAD R4, R4, UR17, R23 ;  /* 0x0000001104047c24 */ /* 0x000fe4000f8e0217 */
[----:B0-----:R-:W-:Y:S02]  /*79f0*/  @P0 IMAD R19, R21, R24, R14 ;  /* 0x0000001815130224 */ /* 0x001fe400078e020e */
[----:B------:R-:W-:Y:S01]  /*7a00*/  IMAD R22, R5, UR4, R22 ;  /* 0x0000000405167c24 */ /* 0x000fe2000f8e0216 */
[----:B------:R-:W-:Y:S01]  /*7a10*/  ULDC UR4, c[0x0][0x600] ;  /* 0x0001800000047ab9 */ /* 0x000fe20000000800 */
[----:B------:R-:W-:Y:S02]  /*7a20*/  IMAD R21, R4, UR5, R19 ;  /* 0x0000000504157c24 */ /* 0x000fe4000f8e0213 */
[----:B------:R-:W-:Y:S02]  /*7a30*/  IMAD R22, R22, UR4, R7 ;  /* 0x0000000416167c24 */ /* 0x000fe4000f8e0207 */
[----:B------:R-:W-:-:S03]  /*7a40*/  IMAD.MOV.U32 R4, RZ, RZ, 0x1 ;  /* 0x00000001ff047424 */ /* 0x000fc600078e00ff */
[----:B------:R-:W-:Y:S02]  /*7a50*/  SEL R19, R22, R21, !P0 ;  /* 0x0000001516137207 */ /* 0x000fe40004000000 */
[----:B------:R-:W-:-:S07]  /*7a60*/  SEL R21, R21, R22, !P0 ;  /* 0x0000001615157207 */ /* 0x000fce0004000000 */
.L_x_176:
[----:B------:R-:W-:Y:S05]  /*7a70*/  BSYNC B1 ;  /* 0x0000000000017941 */ /* 0x000fea0003800000 */
.L_x_175:
[----:B------:R-:W-:-:S13]  /*7a80*/  LOP3.LUT P0, RZ, R4, 0xff, RZ, 0xc0, !PT ;  /* 0x000000ff04ff7812 */ /* 0x000fda000780c0ff */
[----:B------:R-:W-:Y:S05]  /*7a90*/  @P0 BRA `(.L_x_179) ;  /* 0xfffffff400300947 */ /* 0x000fea000383ffff */
[----:B------:R-:W-:Y:S05]  /*7aa0*/  BSYNC B0 ;  /* 0x0000000000007941 */ /* 0x000fea0003800000 */
.L_x_168:
[----:B------:R-:W-:-:S03]  /*7ab0*/  UMOV UR4, 0xffffffff ;  /* 0xffffffff00047882 */ /* 0x000fc60000000000 */
[----:B------:R-:W-:Y:S05]  /*7ac0*/  BRA.DIV UR4, `(.L_x_180) ;  /* 0x0000000604807947 */ /* 0x000fea000b800000 */
[----:B------:R-:W-:-:S13]  /*7ad0*/  ELECT P6, URZ, PT ;  /* 0x00000000003f782f */ /* 0x000fda00038c0000 */
.L_x_197:
[----:B------:R-:W-:Y:S04]  /*7ae0*/  BSSY B0, `(.L_x_181) ;  /* 0x0000046000007945 */ /* 0x000fe80003800000 */
[----:B------:R-:W-:Y:S05]  /*7af0*/  @!P6 BRA `(.L_x_182) ;  /* 0x000000040010e947 */ /* 0x000fea0003800000 */
[----:B------:R-:W-:-:S04]  /*7b00*/  LOP3.LUT R18, R18, 0x2, RZ, 0xfc, !PT ;  /* 0x0000000212127812 */ /* 0x000fc800078efcff */
[----:B------:R-:W-:-:S13]  /*7b10*/  ISETP.NE.AND P0, PT, R18, 0x3, PT ;  /* 0x000000031200780c */ /* 0x000fda0003f05270 */
[----:B------:R-:W-:Y:S05]  /*7b20*/  @!P0 BRA `(.L_x_183) ;  /* 0x0000000000048947 */ /* 0x000fea0003800000 */
[----:B------:R-:W-:Y:S01]  /*7b30*/  BPT.TRAP 0x1 ;  /* 0x000000040000795c */ /* 0x000fe20000300000 */
.L_x_183:
[----:B------:R-:W0:Y:S01]  /*7b40*/  S2R R5, SR_CgaCtaId ;  /* 0x0000000000057919 */ /* 0x000e220000008800 */
[----:B------:R-:W-:Y:S02]  /*7b50*/  MOV R0, 0x400 ;  /* 0x0000040000007802 */ /* 0x000fe40000000f00 */
[----:B------:R-:W-:Y:S02]  /*7b60*/  SHF.L.U32 R2, R3, 0x1f, RZ ;  /* 0x0000001f03027819 */ /* 0x000fe400000006ff */
[----:B0-----:R-:W-:-:S05]  /*7b70*/  LEA R5, R5, R0, 0x18 ;  /* 0x0000000005057211 */ /* 0x001fca00078ec0ff */
[----:B------:R-:W-:-:S04]  /*7b80*/  VIADD R5, R5, 0x38 ;  /* 0x0000003805057836 */ /* 0x000fc80000000000 */
[C---:B------:R-:W-:Y:S02]  /*7b90*/  IMAD R7, R8.reuse, 0x8, R5 ;  /* 0x0000000808077824 */ /* 0x040fe400078e0205 */
[----:B------:R-:W-:Y:S02]  /*7ba0*/  VIADD R8, R8, 0x1 ;  /* 0x0000000108087836 */ /* 0x000fe40000000000 */
[----:B------:R-:W0:Y:S03]  /*7bb0*/  SYNCS.PHASECHK.TRANS64.TRYWAIT P0, [R7+URZ], R2 ;  /* 0x00000002070075a7 */ /* 0x000e26000800017f */
[----:B------:R-:W-:-:S04]  /*7bc0*/  ISETP.NE.AND P1, PT, R8, 0x7, PT ;  /* 0x000000070800780c */ /* 0x000fc80003f25270 */
[----:B------:R-:W-:Y:S02]  /*7bd0*/  SEL R0, RZ, 0x1, P1 ;  /* 0x00000001ff007807 */ /* 0x000fe40000800000 */
[----:B------:R-:W-:Y:S02]  /*7be0*/  SEL R8, R8, RZ, P1 ;  /* 0x000000ff08087207 */ /* 0x000fe40000800000 */
[----:B------:R-:W-:-:S03]  /*7bf0*/  LOP3.LUT R9, R3, R0, RZ, 0x3c, !PT ;  /* 0x0000000003097212 */ /* 0x000fc600078e3cff */
[----:B------:R-:W-:Y:S01]  /*7c00*/  IMAD R6, R8, 0x8, R5 ;  /* 0x0000000808067824 */ /* 0x000fe200078e0205 */
[----:B------:R-:W-:Y:S01]  /*7c10*/  SHF.L.U32 R3, R9, 0x1f, RZ ;  /* 0x0000001f09037819 */ /* 0x000fe200000006ff */
[----:B0-----:R-:W-:Y:S06]  /*7c20*/  @!P0 BRA `(.L_x_184) ;  /* 0x0000000400488947 */ /* 0x001fec0003800000 */
.L_x_198:
[----:B------:R-:W1:Y:S01]  /*7c30*/  SYNCS.PHASECHK.TRANS64.TRYWAIT P0, [R6+URZ], R3 ;  /* 0x00000003060075a7 */ /* 0x000e62000800017f */
[----:B------:R-:W-:-:S05]  /*7c40*/  VIADD R0, R8, 0x1 ;  /* 0x0000000108007836 */ /* 0x000fca0000000000 */
[----:B------:R-:W-:-:S04]  /*7c50*/  ISETP.NE.AND P1, PT, R0, 0x7, PT ;  /* 0x000000070000780c */ /* 0x000fc80003f25270 */
[----:B0-----:R-:W-:Y:S02]  /*7c60*/  SEL R2, RZ, 0x1, P1 ;  /* 0x00000001ff027807 */ /* 0x001fe40000800000 */
[----:B------:R-:W-:Y:S02]  /*7c70*/  SEL R0, R0, RZ, P1 ;  /* 0x000000ff00007207 */ /* 0x000fe40000800000 */
[----:B------:R-:W-:-:S03]  /*7c80*/  LOP3.LUT R9, R9, R2, RZ, 0x3c, !PT ;  /* 0x0000000209097212 */ /* 0x000fc600078e3cff */
[----:B------:R-:W-:Y:S01]  /*7c90*/  IMAD R7, R0, 0x8, R5 ;  /* 0x0000000800077824 */ /* 0x000fe200078e0205 */
[----:B------:R-:W-:Y:S01]  /*7ca0*/  SHF.L.U32 R4, R9, 0x1f, RZ ;  /* 0x0000001f09047819 */ /* 0x000fe200000006ff */
[----:B-1----:R-:W-:Y:S06]  /*7cb0*/  @!P0 BRA `(.L_x_185) ;  /* 0x0000000400388947 */ /* 0x002fec0003800000 */
.L_x_199:
[----:B------:R-:W1:Y:S01]  /*7cc0*/  SYNCS.PHASECHK.TRANS64.TRYWAIT P0, [R7+URZ], R4 ;  /* 0x00000004070075a7 */ /* 0x000e62000800017f */
[----:B------:R-:W-:-:S05]  /*7cd0*/  VIADD R0, R0, 0x1 ;  /* 0x0000000100007836 */ /* 0x000fca0000000000 */
[----:B------:R-:W-:-:S04]  /*7ce0*/  ISETP.NE.AND P1, PT, R0, 0x7, PT ;  /* 0x000000070000780c */ /* 0x000fc80003f25270 */
[----:B------:R-:W-:Y:S02]  /*7cf0*/  SEL R2, RZ, 0x1, P1 ;  /* 0x00000001ff027807 */ /* 0x000fe40000800000 */
[----:B------:R-:W-:Y:S02]  /*7d00*/  SEL R0, R0, RZ, P1 ;  /* 0x000000ff00007207 */ /* 0x000fe40000800000 */
[----:B------:R-:W-:-:S03]  /*7d10*/  LOP3.LUT R9, R9, R2, RZ, 0x3c, !PT ;  /* 0x0000000209097212 */ /* 0x000fc600078e3cff */
[----:B0-----:R-:W-:Y:S01]  /*7d20*/  IMAD R6, R0, 0x8, R5 ;  /* 0x0000000800067824 */ /* 0x001fe200078e0205 */
[----:B------:R-:W-:Y:S01]  /*7d30*/  SHF.L.U32 R3, R9, 0x1f, RZ ;  /* 0x0000001f09037819 */ /* 0x000fe200000006ff */
[----:B-1----:R-:W-:Y:S06]  /*7d40*/  @!P0 BRA `(.L_x_186) ;  /* 0x0000000400288947 */ /* 0x002fec0003800000 */
.L_x_200:
        /* <DEDUP_REMOVED lines=9> */
.L_x_201:
        /* <DEDUP_REMOVED lines=9> */
.L_x_202:
[----:B------:R-:W1:Y:S01]  /*7e70*/  SYNCS.PHASECHK.TRANS64.TRYWAIT P0, [R6+URZ], R3 ;  /* 0x00000003060075a7 */ /* 0x000e62000800017f */
[----:B------:R-:W-:-:S05]  /*7e80*/  VIADD R0, R0, 0x1 ;  /* 0x0000000100007836 */ /* 0x000fca0000000000 */
[----:B------:R-:W-:-:S04]  /*7e90*/  ISETP.NE.AND P1, PT, R0, 0x7, PT ;  /* 0x000000070000780c */ /* 0x000fc80003f25270 */
[----:B------:R-:W-:Y:S02]  /*7ea0*/  SEL R2, RZ, 0x1, P1 ;  /* 0x00000001ff027807 */ /* 0x000fe40000800000 */
[----:B------:R-:W-:Y:S02]  /*7eb0*/  SEL R0, R0, RZ, P1 ;  /* 0x000000ff00007207 */ /* 0x000fe40000800000 */
[----:B------:R-:W-:Y:S01]  /*7ec0*/  LOP3.LUT R2, R9, R2, RZ, 0x3c, !PT ;  /* 0x0000000209027212 */ /* 0x000fe200078e3cff */
[----:B-1----:R-:W-:Y:S06]  /*7ed0*/  @!P0 BRA `(.L_x_189) ;  /* 0x0000000400008947 */ /* 0x002fec0003800000 */
.L_x_203:
[----:B------:R-:W-:Y:S01]  /*7ee0*/  IMAD R5, R0, 0x8, R5 ;  /* 0x0000000800057824 */ /* 0x000fe200078e0205 */
[----:B------:R-:W-:-:S07]  /*7ef0*/  SHF.L.U32 R0, R2, 0x1f, RZ ;  /* 0x0000001f02007819 */ /* 0x000fce00000006ff */
.L_x_190:
[----:B--2---:R2:W3:Y:S02]  /*7f00*/  SYNCS.PHASECHK.TRANS64.TRYWAIT P0, [R5+URZ], R0 ;  /* 0x00000000050075a7 */ /* 0x0044e4000800017f */
[----:B---3--:R-:W-:Y:S05]  /*7f10*/  @!P0 NANOSLEEP.SYNCS 0x989680 ;  /* 0x009896800000895d */ /* 0x008fea0003900000 */
[----:B------:R-:W3:Y:S02]  /*7f20*/  @!P0 SYNCS.PHASECHK.TRANS64 P0, [R5+URZ], R0 ;  /* 0x00000000050085a7 */ /* 0x000ee4000800007f */
[----:B---3--:R-:W-:Y:S05]  /*7f30*/  @!P0 BRA `(.L_x_190) ;  /* 0xfffffffc00f08947 */ /* 0x008fea000383ffff */
.L_x_182:
[----:B------:R-:W-:Y:S05]  /*7f40*/  BSYNC B0 ;  /* 0x0000000000007941 */ /* 0x000fea0003800000 */
.L_x_181:
[----:B------:R-:W-:Y:S05]  /*7f50*/  EXIT ;  /* 0x000000000000794d */ /* 0x000fea0003800000 */
.L_x_21:
[----:B-1----:R1:W2:Y:S02]  /*7f60*/  SYNCS.PHASECHK.TRANS64.TRYWAIT P1, [R3+URZ], R0 ;  /* 0x00000000030075a7 */ /* 0x0022a4000802017f */
[----:B--2---:R-:W-:Y:S05]  /*7f70*/  @!P1 NANOSLEEP.SYNCS 0x989680 ;  /* 0x009896800000995d */ /* 0x004fea0003900000 */
[----:B------:R-:W2:Y:S02]  /*7f80*/  @!P1 SYNCS.PHASECHK.TRANS64 P1, [R3+URZ], R0 ;  /* 0x00000000030095a7 */ /* 0x000ea4000802007f */
[----:B--2---:R-:W-:Y:S05]  /*7f90*/  @!P1 BRA `(.L_x_21) ;  /* 0xfffffffc00f09947 */ /* 0x004fea000383ffff */
[----:B------:R-:W-:Y:S05]  /*7fa0*/  BRA `(.L_x_20) ;  /* 0xffffff9400fc7947 */ /* 0x000fea000383ffff */
.L_x_26:
[----:B-1----:R1:W2:Y:S02]  /*7fb0*/  SYNCS.PHASECHK.TRANS64.TRYWAIT P1, [R5+URZ], R4 ;  /* 0x00000004050075a7 */ /* 0x0022a4000802017f */
[----:B--2---:R-:W-:Y:S05]  /*7fc0*/  @!P1 NANOSLEEP.SYNCS 0x989680 ;  /* 0x009896800000995d */ /* 0x004fea0003900000 */
[----:B------:R-:W2:Y:S02]  /*7fd0*/  @!P1 SYNCS.PHASECHK.TRANS64 P1, [R5+URZ], R4 ;  /* 0x00000004050095a7 */ /* 0x000ea4000802007f */
[----:B--2---:R-:W-:Y:S05]  /*7fe0*/  @!P1 BRA `(.L_x_26) ;  /* 0xfffffffc00f09947 */ /* 0x004fea000383ffff */
[----:B------:R-:W-:Y:S05]  /*7ff0*/  BRA `(.L_x_25) ;  /* 0xffffff9800d87947 */ /* 0x000fea000383ffff */
.L_x_169:
[----:B------:R-:W-:Y:S01]  /*8000*/  BSSY B1, `(.L_x_191) ;  /* 0x0000006000017945 */ /* 0x000fe20003800000 */
[----:B------:R-:W-:-:S07]  /*8010*/  IMAD.MOV.U32 R15, RZ, RZ, -0x1 ;  /* 0xffffffffff0f7424 */ /* 0x000fce00078e00ff */
[----:B------:R-:W-:Y:S05]  /*8020*/  WARPSYNC.COLLECTIVE R15, `(.L_x_192) ;  /* 0x000000000f0c7348 */ /* 0x000fea0003c00000 */
[----:B------:R-:W-:Y:S02]  /*8030*/  ELECT P6, UR62, PT ;  /* 0x00000000003e782f */ /* 0x000fe400038c0000 */
[----:B------:R-:W-:Y:S01]  /*8040*/  MOV R14, UR62 ;  /* 0x0000003e000e7c02 */ /* 0x000fe20008000f00 */
[----:B------:R-:W-:Y:S10]  /*8050*/  ENDCOLLECTIVE ;  /* 0x000000000000791b */ /* 0x000ff40003800000 */
.L_x_192:
[----:B------:R-:W-:Y:S05]  /*8060*/  BSYNC B1 ;  /* 0x0000000000017941 */ /* 0x000fea0003800000 */
.L_x_191:
[----:B------:R-:W-:Y:S05]  /*8070*/  BRA `(.L_x_193) ;  /* 0xffffffec00c47947 */ /* 0x000fea000383ffff */
.L_x_172:
[----:B-1----:R1:W2:Y:S02]  /*8080*/  SYNCS.PHASECHK.TRANS64.TRYWAIT P0, [R23+URZ+0x38], R14 ;  /* 0x0000380e170075a7 */ /* 0x0022a4000800017f */
[----:B--2---:R-:W-:Y:S05]  /*8090*/  @!P0 NANOSLEEP.SYNCS 0x989680 ;  /* 0x009896800000895d */ /* 0x004fea0003900000 */
[----:B------:R-:W2:Y:S02]  /*80a0*/  @!P0 SYNCS.PHASECHK.TRANS64 P0, [R23+URZ+0x38], R14 ;  /* 0x0000380e170085a7 */ /* 0x000ea4000800007f */
[----:B--2---:R-:W-:Y:S05]  /*80b0*/  @!P0 BRA `(.L_x_172) ;  /* 0xfffffffc00f08947 */ /* 0x004fea000383ffff */
[----:B------:R-:W-:Y:S05]  /*80c0*/  BRA `(.L_x_194) ;  /* 0xfffffff000047947 */ /* 0x000fea000383ffff */
.L_x_180:
[----:B------:R-:W-:Y:S01]  /*80d0*/  BSSY B0, `(.L_x_195) ;  /* 0x0000006000007945 */ /* 0x000fe20003800000 */
[----:B------:R-:W-:-:S07]  /*80e0*/  IMAD.MOV.U32 R15, RZ, RZ, -0x1 ;  /* 0xffffffffff0f7424 */ /* 0x000fce00078e00ff */
[----:B------:R-:W-:Y:S05]  /*80f0*/  WARPSYNC.COLLECTIVE R15, `(.L_x_196) ;  /* 0x000000000f0c7348 */ /* 0x000fea0003c00000 */
[----:B------:R-:W-:Y:S02]  /*8100*/  ELECT P6, UR62, PT ;  /* 0x00000000003e782f */ /* 0x000fe400038c0000 */
[----:B------:R-:W-:Y:S01]  /*8110*/  MOV R14, UR62 ;  /* 0x0000003e000e7c02 */ /* 0x000fe20008000f00 */
[----:B------:R-:W-:Y:S10]  /*8120*/  ENDCOLLECTIVE ;  /* 0x000000000000791b */ /* 0x000ff40003800000 */
.L_x_196:
[----:B------:R-:W-:Y:S05]  /*8130*/  BSYNC B0 ;  /* 0x0000000000007941 */ /* 0x000fea0003800000 */
.L_x_195:
[----:B------:R-:W-:Y:S05]  /*8140*/  BRA `(.L_x_197) ;  /* 0xfffffff800647947 */ /* 0x000fea000383ffff */
.L_x_184:
[----:B0-----:R0:W1:Y:S02]  /*8150*/  SYNCS.PHASECHK.TRANS64.TRYWAIT P0, [R7+URZ], R2 ;  /* 0x00000002070075a7 */ /* 0x001064000800017f */
[----:B-1----:R-:W-:Y:S05]  /*8160*/  @!P0 NANOSLEEP.SYNCS 0x989680 ;  /* 0x009896800000895d */ /* 0x002fea0003900000 */
[----:B------:R-:W1:Y:S02]  /*8170*/  @!P0 SYNCS.PHASECHK.TRANS64 P0, [R7+URZ], R2 ;  /* 0x00000002070085a7 */ /* 0x000e64000800007f */
[----:B-1----:R-:W-:Y:S05]  /*8180*/  @!P0 BRA `(.L_x_184) ;  /* 0xfffffffc00f08947 */ /* 0x002fea000383ffff */
[----:B------:R-:W-:Y:S05]  /*8190*/  BRA `(.L_x_198) ;  /* 0xfffffff800a47947 */ /* 0x000fea000383ffff */
.L_x_185:
[----:B0-----:R0:W1:Y:S02]  /*81a0*/  SYNCS.PHASECHK.TRANS64.TRYWAIT P0, [R6+URZ], R3 ;  /* 0x00000003060075a7 */ /* 0x001064000800017f */
[----:B-1----:R-:W-:Y:S05]  /*81b0*/  @!P0 NANOSLEEP.SYNCS 0x989680 ;  /* 0x009896800000895d */ /* 0x002fea0003900000 */
[----:B------:R-:W1:Y:S02]  /*81c0*/  @!P0 SYNCS.PHASECHK.TRANS64 P0, [R6+URZ], R3 ;  /* 0x00000003060085a7 */ /* 0x000e64000800007f */
[----:B-1----:R-:W-:Y:S05]  /*81d0*/  @!P0 BRA `(.L_x_185) ;  /* 0xfffffffc00f08947 */ /* 0x002fea000383ffff */
[----:B------:R-:W-:Y:S05]  /*81e0*/  BRA `(.L_x_199) ;  /* 0xfffffff800b47947 */ /* 0x000fea000383ffff */
.L_x_186:
[----:B0-----:R0:W1:Y:S02]  /*81f0*/  SYNCS.PHASECHK.TRANS64.TRYWAIT P0, [R7+URZ], R4 ;  /* 0x00000004070075a7 */ /* 0x001064000800017f */
[----:B-1----:R-:W-:Y:S05]  /*8200*/  @!P0 NANOSLEEP.SYNCS 0x989680 ;  /* 0x009896800000895d */ /* 0x002fea0003900000 */
[----:B------:R-:W1:Y:S02]  /*8210*/  @!P0 SYNCS.PHASECHK.TRANS64 P0, [R7+URZ], R4 ;  /* 0x00000004070085a7 */ /* 0x000e64000800007f */
[----:B-1----:R-:W-:Y:S05]  /*8220*/  @!P0 BRA `(.L_x_186) ;  /* 0xfffffffc00f08947 */ /* 0x002fea000383ffff */
[----:B------:R-:W-:Y:S05]  /*8230*/  BRA `(.L_x_200) ;  /* 0xfffffff800c47947 */ /* 0x000fea000383ffff */
.L_x_187:
[----:B0-----:R0:W1:Y:S02]  /*8240*/  SYNCS.PHASECHK.TRANS64.TRYWAIT P0, [R6+URZ], R3 ;  /* 0x00000003060075a7 */ /* 0x001064000800017f */
[----:B-1----:R-:W-:Y:S05]  /*8250*/  @!P0 NANOSLEEP.SYNCS 0x989680 ;  /* 0x009896800000895d */ /* 0x002fea0003900000 */
[----:B------:R-:W1:Y:S02]  /*8260*/  @!P0 SYNCS.PHASECHK.TRANS64 P0, [R6+URZ], R3 ;  /* 0x00000003060085a7 */ /* 0x000e64000800007f */
[----:B-1----:R-:W-:Y:S05]  /*8270*/  @!P0 BRA `(.L_x_187) ;  /* 0xfffffffc00f08947 */ /* 0x002fea000383ffff */
[----:B------:R-:W-:Y:S05]  /*8280*/  BRA `(.L_x_201) ;  /* 0xfffffff800d47947 */ /* 0x000fea000383ffff */
.L_x_188:
[----:B0-----:R0:W1:Y:S02]  /*8290*/  SYNCS.PHASECHK.TRANS64.TRYWAIT P0, [R7+URZ], R4 ;  /* 0x00000004070075a7 */ /* 0x001064000800017f */
[----:B-1----:R-:W-:Y:S05]  /*82a0*/  @!P0 NANOSLEEP.SYNCS 0x989680 ;  /* 0x009896800000895d */ /* 0x002fea0003900000 */
[----:B------:R-:W1:Y:S02]  /*82b0*/  @!P0 SYNCS.PHASECHK.TRANS64 P0, [R7+URZ], R4 ;  /* 0x00000004070085a7 */ /* 0x000e64000800007f */
[----:B-1----:R-:W-:Y:S05]  /*82c0*/  @!P0 BRA `(.L_x_188) ;  /* 0xfffffffc00f08947 */ /* 0x002fea000383ffff */
[----:B------:R-:W-:Y:S05]  /*82d0*/  BRA `(.L_x_202) ;  /* 0xfffffff800e47947 */ /* 0x000fea000383ffff */
.L_x_189:
[----:B-1----:R1:W2:Y:S02]  /*82e0*/  SYNCS.PHASECHK.TRANS64.TRYWAIT P0, [R6+URZ], R3 ;  /* 0x00000003060075a7 */ /* 0x0022a4000800017f */
[----:B--2---:R-:W-:Y:S05]  /*82f0*/  @!P0 NANOSLEEP.SYNCS 0x989680 ;  /* 0x009896800000895d */ /* 0x004fea0003900000 */
[----:B------:R-:W2:Y:S02]  /*8300*/  @!P0 SYNCS.PHASECHK.TRANS64 P0, [R6+URZ], R3 ;  /* 0x00000003060085a7 */ /* 0x000ea4000800007f */
[----:B--2---:R-:W-:Y:S05]  /*8310*/  @!P0 BRA `(.L_x_189) ;  /* 0xfffffffc00f08947 */ /* 0x004fea000383ffff */
[----:B------:R-:W-:Y:S05]  /*8320*/  BRA `(.L_x_203) ;  /* 0xfffffff800ec7947 */ /* 0x000fea000383ffff */
.L_x_204:
[----:B------:R-:W-:-:S00]  /*8330*/  BRA `(.L_x_204) ;  /* 0xfffffffc00fc7947 */ /* 0x000fc0000383ffff */
[----:B------:R-:W-:-:S00]  /*8340*/  NOP ;  /* 0x0000000000007918 */ /* 0x000fc00000000000 */
        /* <DEDUP_REMOVED lines=11> */
.L_x_205:


//--------------------- .nv.global.init           --------------------------
	.section	.nv.global.init,"aw",@progbits
.nv.global.init:
	.type		$str$22,@object
	.size		$str$22,($str$23 - $str$22)
$str$22:
        /*0000*/ 	.byte	0x6b, 0x5f, 0x74, 0x69, 0x6c, 0x65, 0x5f, 0x63, 0x6f, 0x75, 0x6e, 0x74, 0x20, 0x3e, 0x3d, 0x20
        /*0010*/ 	.byte	0x31, 0x00
	.type		$str$23,@object
	.size		$str$23,(__unnamed_1 - $str$23)
$str$23:
        /*0012*/ 	.byte	0x2f, 0x74, 0x6d, 0x70, 0x2f, 0x63, 0x75, 0x74, 0x6c, 0x61, 0x73, 0x73, 0x5f, 0x73, 0x77, 0x65
        /*0022*/ 	.byte	0x65, 0x70, 0x5f, 0x73, 0x72, 0x63, 0x2f, 0x69, 0x6e, 0x63, 0x6c, 0x75, 0x64, 0x65, 0x2f, 0x63
        /*0032*/ 	.byte	0x75, 0x74, 0x6c, 0x61, 0x73, 0x73, 0x2f, 0x67, 0x65, 0x6d, 0x6d, 0x2f, 0x63, 0x6f, 0x6c, 0x6c
        /*0042*/ 	.byte	0x65, 0x63, 0x74, 0x69, 0x76, 0x65, 0x2f, 0x73, 0x6d, 0x39, 0x30, 0x5f, 0x6d, 0x6d, 0x61, 0x5f
        /*0052*/ 	.byte	0x74, 0x6d, 0x61, 0x5f, 0x67, 0x6d, 0x6d, 0x61, 0x5f, 0x73, 0x73, 0x5f, 0x77, 0x61, 0x72, 0x70
        /*0062*/ 	.byte	0x73, 0x70, 0x65, 0x63, 0x69, 0x61, 0x6c, 0x69, 0x7a, 0x65, 0x64, 0x2e, 0x68, 0x70, 0x70, 0x00
	.type		__unnamed_1,@object
	.size		__unnamed_1,(.L_0 - __unnamed_1)
__unnamed_1:
        /*0072*/ 	.byte	0x76, 0x6f, 0x69, 0x64, 0x20, 0x63, 0x75, 0x74, 0x6c, 0x61, 0x73, 0x73, 0x3a, 0x3a, 0x67, 0x65
        /* <DEDUP_REMOVED lines=180> */
        /*0bc2*/ 	.byte	0x69, 0x74, 0x79, 0x5d, 0x00
.L_0:


//--------------------- .nv.shared._ZN7cutlass13device_kernelINS_4gemm6kernel13GemmUniversalIN4cute5tupleIJiiiiEEENS1_10collective13CollectiveMmaINS1_34MainloopSm90TmaGmmaWarpSpecializedILi7ENS5_IJNS4_1CILi1EEENSA_ILi4EEESB_EEENS1_35KernelTmaWarpSpecializedCooperativeEEENS5_IJNSA_ILi128EEESG_NSA_ILi64EEEEEENS_6half_tENS5_IJlSB_lEEESJ_SK_NS4_8TiledMMAINS4_8MMA_AtomIJNS4_4SM904GMMA26MMA_64x128x16_F32F16F16_SSILNSO_5MajorE0ELSQ_0ELNSO_7ScaleInE1ELSR_1EEEEEENS4_6LayoutINS5_IJNSA_ILi2EEESB_SB_EEENS5_IJSB_NSA_ILi0EEESX_EEEEENS5_IJNS4_10UnderscoreES10_S10_EEEEENS4_23SM90_TMA_LOAD_MULTICASTENS4_14ComposedLayoutINS4_7SwizzleILi3ELi4ELi3EEENS4_18smem_ptr_flag_bitsILi16EEENSU_INS5_IJNSA_ILi8EEESH_EEENS5_IJSH_SB_EEEEEEEvNS4_8identityENS4_13SM90_TMA_LOADES1D_vS1E_EENS_8epilogue10collective6detail29Sm90TmaWarpSpecializedAdapterINS1I_15DefaultEpilogueISJ_SK_SK_NS1H_6thread17LinearCombinationISJ_Li1EffLNS1M_9ScaleType4KindE0ELNS_15FloatRoundStyleE2ESJ_EENS1_15EpilogueDefaultEEEEEvvEEEEvNT_6ParamsE --------------------------
	.section	.nv.shared._ZN7cutlass13device_kernelINS_4gemm6kernel13GemmUniversalIN4cute5tupleIJiiiiEEENS1_10collective13CollectiveMmaINS1_34MainloopSm90TmaGmmaWarpSpecializedILi7ENS5_IJNS4_1CILi1EEENSA_ILi4EEESB_EEENS1_35KernelTmaWarpSpecializedCooperativeEEENS5_IJNSA_ILi128EEESG_NSA_ILi64EEEEEENS_6half_tENS5_IJlSB_lEEESJ_SK_NS4_8TiledMMAINS4_8MMA_AtomIJNS4_4SM904GMMA26MMA_64x128x16_F32F16F16_SSILNSO_5MajorE0ELSQ_0ELNSO_7ScaleInE1ELSR_1EEEEEENS4_6LayoutINS5_IJNSA_ILi2EEESB_SB_EEENS5_IJSB_NSA_ILi0EEESX_EEEEENS5_IJNS4_10UnderscoreES10_S10_EEEEENS4_23SM90_TMA_LOAD_MULTICASTENS4_14ComposedLayoutINS4_7SwizzleILi3ELi4ELi3EEENS4_18smem_ptr_flag_bitsILi16EEENSU_INS5_IJNSA_ILi8EEESH_EEENS5_IJSH_SB_EEEEEEEvNS4_8identityENS4_13SM90_TMA_LOADES1D_vS1E_EENS_8epilogue10collective6detail29Sm90TmaWarpSpecializedAdapterINS1I_15DefaultEpilogueISJ_SK_SK_NS1H_6thread17LinearCombinationISJ_Li1EffLNS1M_9ScaleType4KindE0ELNS_15FloatRoundStyleE2ESJ_EENS1_15EpilogueDefaultEEEEEvvEEEEvNT_6ParamsE,"aw",@nobits
	.sectionflags	@""
	.align	16
	.zero		1024


//--------------------- .nv.shared.reserved.0     --------------------------
	.section	.nv.shared.reserved.0,"aw",@nobits
	.weak		__nv_reservedSMEM_offset_0_alias
	.size		__nv_reservedSMEM_offset_0_alias, 0, 0
	.other		__nv_reservedSMEM_offset_0_alias,@"STO_CUDA_RESERVED_SHARED STV_DEFAULT"
__nv_reservedSMEM_offset_0_alias:
	.zero		0


//--------------------- .nv.global                --------------------------
	.section	.nv.global,"aw",@nobits
.nv.global:
	.type		_ZN40_INTERNAL_5945b2a9_4_k_cu_d42b4efc_256474cute1_E,@object
	.size		_ZN40_INTERNAL_5945b2a9_4_k_cu_d42b4efc_256474cute1_E,(_ZN40_INTERNAL_5945b2a9_4_k_cu_d42b4efc_256474cuda3std3__45__cpo6cbeginE - _ZN40_INTERNAL_5945b2a9_4_k_cu_d42b4efc_256474cute1_E)
_ZN40_INTERNAL_5945b2a9_4_k_cu_d42b4efc_256474cute1_E:
	.zero		1
	.type		_ZN40_INTERNAL_5945b2a9_4_k_cu_d42b4efc_256474cuda3std3__45__cpo6cbeginE,@object
	.size		_ZN40_INTERNAL_5945b2a9_4_k_cu_d42b4efc_256474cuda3std3__45__cpo6cbeginE,(_ZN40_INTERNAL_5945b2a9_4_k_cu_d42b4efc_256474cuda3std3__48in_placeE - _ZN40_INTERNAL_5945b2a9_4_k_cu_d42b4efc_256474cuda3std3__45__cpo6cbeginE)
_ZN40_INTERNAL_5945b2a9_4_k_cu_d42b4efc_256474cuda3std3__45__cpo6cbeginE:
	.zero		1
	.type		_ZN40_INTERNAL_5945b2a9_4_k_cu_d42b4efc_256474cuda3std3__48in_placeE,@object
	.size		_ZN40_INTERNAL_5945b2a9_4_k_cu_d42b4efc_256474cuda3std3__48in_placeE,(_ZN40_INTERNAL_5945b2a9_4_k_cu_d42b4efc_256474cuda3std6ranges3__45__cpo9iter_moveE - _ZN40_INTERNAL_5945b2a9_4_k_cu_d42b4efc_256474cuda3std3__48in_placeE)
_ZN40_INTERNAL_5945b2a9_4_k_cu_d42b4efc_256474cuda3std3__48in_placeE:
	.zero		1
	.type		_ZN40_INTERNAL_5945b2a9_4_k_cu_d42b4efc_256474cuda3std6ranges3__45__cpo9iter_moveE,@object
	.size		_ZN40_INTERNAL_5945b2a9_4_k_cu_d42b4efc_256474cuda3std6ranges3__45__cpo9iter_moveE,(_ZN40_INTERNAL_5945b2a9_4_k_cu_d42b4efc_256474cuda3std3__45__cpo5beginE - _ZN40_INTERNAL_5945b2a9_4_k_cu_d42b4efc_256474cuda3std6ranges3__45__cpo9iter_moveE)
_ZN40_INTERNAL_5945b2a9_4_k_cu_d42b4efc_256474cuda3std6ranges3__45__cpo9iter_moveE:
	.zero		1
	.type		_ZN40_INTERNAL_5945b2a9_4_k_cu_d42b4efc_256474cuda3std3__45__cpo5beginE,@object
	.size		_ZN40_INTERNAL_5945b2a9_4_k_cu_d42b4efc_256474cuda3std3__45__cpo5beginE,(_ZN40_INTERNAL_5945b2a9_4_k_cu_d42b4efc_256474cuda3std3__442_GLOBAL__N__5945b2a9_4_k_cu_d42b4efc_256476ignoreE - _ZN40_INTERNAL_5945b2a9_4_k_cu_d42b4efc_256474cuda3std3__45__cpo5beginE)
_ZN40_INTERNAL_5945b2a9_4_k_cu_d42b4efc_256474cuda3std3__45__cpo5beginE:
	.zero		1
	.type		_ZN40_INTERNAL_5945b2a9_4_k_cu_d42b4efc_256474cuda3std3__442_GLOBAL__N__5945b2a9_4_k_cu_d42b4efc_256476ignoreE,@object
	.size		_ZN40_INTERNAL_5945b2a9_4_k_cu_d42b4efc_256474cuda3std3__442_GLOBAL__N__5945b2a9_4_k_cu_d42b4efc_256476ignoreE,(_ZN40_INTERNAL_5945b2a9_4_k_cu_d42b4efc_256474cute7productE - _ZN40_INTERNAL_5945b2a9_4_k_cu_d42b4efc_256474cuda3std3__442_GLOBAL__N__5945b2a9_4_k_cu_d42b4efc_256476ignoreE)
_ZN40_INTERNAL_5945b2a9_4_k_cu_d42b4efc_256474cuda3std3__442_GLOBAL__N__5945b2a9_4_k_cu_d42b4efc_256476ignoreE:
	.zero		1
	.type		_ZN40_INTERNAL_5945b2a9_4_k_cu_d42b4efc_256474cute7productE,@object
	.size		_ZN40_INTERNAL_5945b2a9_4_k_cu_d42b4efc_256474cute7productE,(_ZN40_INTERNAL_5945b2a9_4_k_cu_d42b4efc_256474cuda3std3__45__cpo3endE - _ZN40_INTERNAL_5945b2a9_4_k_cu_d42b4efc_256474cute7productE)
_ZN40_INTERNAL_5945b2a9_4_k_cu_d42b4efc_256474cute7productE:
	.zero		1
	.type		_ZN40_INTERNAL_5945b2a9_4_k_cu_d42b4efc_256474cuda3std3__45__cpo3endE,@object
	.size		_ZN40_INTERNAL_5945b2a9_4_k_cu_d42b4efc_256474cuda3std3__45__cpo3endE,(_ZN40_INTERNAL_5945b2a9_4_k_cu_d42b4efc_256474cuda3std3__419piecewise_constructE - _ZN40_INTERNAL_5945b2a9_4_k_cu_d42b4efc_256474cuda3std3__45__cpo3endE)
_ZN40_INTERNAL_5945b2a9_4_k_cu_d42b4efc_256474cuda3std3__45__cpo3endE:
	.zero		1
	.type		_ZN40_INTERNAL_5945b2a9_4_k_cu_d42b4efc_256474cuda3std3__419piecewise_constructE,@object
	.size		_ZN40_INTERNAL_5945b2a9_4_k_cu_d42b4efc_256474cuda3std3__419piecewise_constructE,(_ZN40_INTERNAL_5945b2a9_4_k_cu_d42b4efc_256474cuda3std3__45__cpo4cendE - _ZN40_INTERNAL_5945b2a9_4_k_cu_d42b4efc_256474cuda3std3__419piecewise_constructE)
_ZN40_INTERNAL_5945b2a9_4_k_cu_d42b4efc_256474cuda3std3__419piecewise_constructE:
	.zero		1
	.type		_ZN40_INTERNAL_5945b2a9_4_k_cu_d42b4efc_256474cuda3std3__45__cpo4cendE,@object
	.size		_ZN40_INTERNAL_5945b2a9_4_k_cu_d42b4efc_256474cuda3std3__45__cpo4cendE,(_ZN40_INTERNAL_5945b2a9_4_k_cu_d42b4efc_256474cuda3std6ranges3__45__cpo4swapE - _ZN40_INTERNAL_5945b2a9_4_k_cu_d42b4efc_256474cuda3std3__45__cpo4cendE)
_ZN40_INTERNAL_5945b2a9_4_k_cu_d42b4efc_256474cuda3std3__45__cpo4cendE:
	.zero		1
	.type		_ZN40_INTERNAL_5945b2a9_4_k_cu_d42b4efc_256474cuda3std6ranges3__45__cpo4swapE,@object
	.size		_ZN40_INTERNAL_5945b2a9_4_k_cu_d42b4efc_256474cuda3std6ranges3__45__cpo4swapE,(.L_8 - _ZN40_INTERNAL_5945b2a9_4_k_cu_d42b4efc_256474cuda3std6ranges3__45__cpo4swapE)
_ZN40_INTERNAL_5945b2a9_4_k_cu_d42b4efc_256474cuda3std6ranges3__45__cpo4swapE:
	.zero		1
.L_8:


//--------------------- .nv.constant0._ZN7cutlass13device_kernelINS_4gemm6kernel13GemmUniversalIN4cute5tupleIJiiiiEEENS1_10collective13CollectiveMmaINS1_34MainloopSm90TmaGmmaWarpSpecializedILi7ENS5_IJNS4_1CILi1EEENSA_ILi4EEESB_EEENS1_35KernelTmaWarpSpecializedCooperativeEEENS5_IJNSA_ILi128EEESG_NSA_ILi64EEEEEENS_6half_tENS5_IJlSB_lEEESJ_SK_NS4_8TiledMMAINS4_8MMA_AtomIJNS4_4SM904GMMA26MMA_64x128x16_F32F16F16_SSILNSO_5MajorE0ELSQ_0ELNSO_7ScaleInE1ELSR_1EEEEEENS4_6LayoutINS5_IJNSA_ILi2EEESB_SB_EEENS5_IJSB_NSA_ILi0EEESX_EEEEENS5_IJNS4_10UnderscoreES10_S10_EEEEENS4_23SM90_TMA_LOAD_MULTICASTENS4_14ComposedLayoutINS4_7SwizzleILi3ELi4ELi3EEENS4_18smem_ptr_flag_bitsILi16EEENSU_INS5_IJNSA_ILi8EEESH_EEENS5_IJSH_SB_EEEEEEEvNS4_8identityENS4_13SM90_TMA_LOADES1D_vS1E_EENS_8epilogue10collective6detail29Sm90TmaWarpSpecializedAdapterINS1I_15DefaultEpilogueISJ_SK_SK_NS1H_6thread17LinearCombinationISJ_Li1EffLNS1M_9ScaleType4KindE0ELNS_15FloatRoundStyleE2ESJ_EENS1_15EpilogueDefaultEEEEEvvEEEEvNT_6ParamsE --------------------------
	.section	.nv.constant0._ZN7cutlass13device_kernelINS_4gemm6kernel13GemmUniversalIN4cute5tupleIJiiiiEEENS1_10collective13CollectiveMmaINS1_34MainloopSm90TmaGmmaWarpSpecializedILi7ENS5_IJNS4_1CILi1EEENSA_ILi4EEESB_EEENS1_35KernelTmaWarpSpecializedCooperativeEEENS5_IJNSA_ILi128EEESG_NSA_ILi64EEEEEENS_6half_tENS5_IJlSB_lEEESJ_SK_NS4_8TiledMMAINS4_8MMA_AtomIJNS4_4SM904GMMA26MMA_64x128x16_F32F16F16_SSILNSO_5MajorE0ELSQ_0ELNSO_7ScaleInE1ELSR_1EEEEEENS4_6LayoutINS5_IJNSA_ILi2EEESB_SB_EEENS5_IJSB_NSA_ILi0EEESX_EEEEENS5_IJNS4_10UnderscoreES10_S10_EEEEENS4_23SM90_TMA_LOAD_MULTICASTENS4_14ComposedLayoutINS4_7SwizzleILi3ELi4ELi3EEENS4_18smem_ptr_flag_bitsILi16EEENSU_INS5_IJNSA_ILi8EEESH_EEENS5_IJSH_SB_EEEEEEEvNS4_8identityENS4_13SM90_TMA_LOADES1D_vS1E_EENS_8epilogue10collective6detail29Sm90TmaWarpSpecializedAdapterINS1I_15DefaultEpilogueISJ_SK_SK_NS1H_6thread17LinearCombinationISJ_Li1EffLNS1M_9ScaleType4KindE0ELNS_15FloatRoundStyleE2ESJ_EENS1_15EpilogueDefaultEEEEEvvEEEEvNT_6ParamsE,"a",@progbits
	.sectionflags	@""
	.align	4
.nv.constant0._ZN7cutlass13device_kernelINS_4gemm6kernel13GemmUniversalIN4cute5tupleIJiiiiEEENS1_10collective13CollectiveMmaINS1_34MainloopSm90TmaGmmaWarpSpecializedILi7ENS5_IJNS4_1CILi1EEENSA_ILi4EEESB_EEENS1_35KernelTmaWarpSpecializedCooperativeEEENS5_IJNSA_ILi128EEESG_NSA_ILi64EEEEEENS_6half_tENS5_IJlSB_lEEESJ_SK_NS4_8TiledMMAINS4_8MMA_AtomIJNS4_4SM904GMMA26MMA_64x128x16_F32F16F16_SSILNSO_5MajorE0ELSQ_0ELNSO_7ScaleInE1ELSR_1EEEEEENS4_6LayoutINS5_IJNSA_ILi2EEESB_SB_EEENS5_IJSB_NSA_ILi0EEESX_EEEEENS5_IJNS4_10UnderscoreES10_S10_EEEEENS4_23SM90_TMA_LOAD_MULTICASTENS4_14ComposedLayoutINS4_7SwizzleILi3ELi4ELi3EEENS4_18smem_ptr_flag_bitsILi16EEENSU_INS5_IJNSA_ILi8EEESH_EEENS5_IJSH_SB_EEEEEEEvNS4_8identityENS4_13SM90_TMA_LOADES1D_vS1E_EENS_8epilogue10collective6detail29Sm90TmaWarpSpecializedAdapterINS1I_15DefaultEpilogueISJ_SK_SK_NS1H_6thread17LinearCombinationISJ_Li1EffLNS1M_9ScaleType4KindE0ELNS_15FloatRoundStyleE2ESJ_EENS1_15EpilogueDefaultEEEEEvvEEEEvNT_6ParamsE:
	.zero		1664


//--------------------- SYMBOLS --------------------------

	.type		.nv.reservedSmem.offset0,@object
	.size		.nv.reservedSmem.offset0,0x4
	.type		__assertfail,@function
